//
// Generated by NVIDIA NVVM Compiler
//
// Compiler Build ID: CL-36424714
// Cuda compilation tools, release 13.0, V13.0.88
// Based on NVVM 20.0.0
//

.version 9.0
.target sm_100
.address_size 64

	// .globl	_Z10initCurandP17curandStateXORWOWy
.func  (.param .b64 func_retval0) __internal_accurate_pow
(
	.param .b64 __internal_accurate_pow_param_0
)
;
.global .align 4 .b8 precalc_xorwow_matrix[102400];
.global .align 4 .b8 precalc_xorwow_offset_matrix[102400];
.global .align 4 .b8 mrg32k3aM1[2304];
.global .align 4 .b8 mrg32k3aM2[2304];
.global .align 4 .b8 mrg32k3aM1SubSeq[2016];
.global .align 4 .b8 mrg32k3aM2SubSeq[2016];
.global .align 4 .b8 mrg32k3aM1Seq[2304];
.global .align 4 .b8 mrg32k3aM2Seq[2304];
.const .align 8 .b8 __cr_lgamma_table[72];

.visible .entry _Z10initCurandP17curandStateXORWOWy(
	.param .u64 .ptr .align 1 _Z10initCurandP17curandStateXORWOWy_param_0,
	.param .u64 _Z10initCurandP17curandStateXORWOWy_param_1
)
{
	.reg .pred 	%p<24>;
	.reg .b32 	%r<419>;
	.reg .b64 	%rd<19>;

	ld.param.u64 	%rd8, [_Z10initCurandP17curandStateXORWOWy_param_0];
	ld.param.u64 	%rd9, [_Z10initCurandP17curandStateXORWOWy_param_1];
	cvta.to.global.u64 	%rd10, %rd8;
	mov.u32 	%r182, %ctaid.x;
	mov.u32 	%r183, %ntid.x;
	mov.u32 	%r184, %tid.x;
	mov.u32 	%r185, %ctaid.y;
	mov.u32 	%r186, %ntid.y;
	mov.u32 	%r187, %tid.y;
	mad.lo.s32 	%r188, %r185, %r186, %r187;
	mov.u32 	%r189, %nctaid.x;
	mad.lo.s32 	%r190, %r188, %r189, %r182;
	mad.lo.s32 	%r191, %r190, %r183, %r184;
	cvt.s64.s32 	%rd18, %r191;
	mul.wide.s32 	%rd11, %r191, 48;
	add.s64 	%rd2, %rd10, %rd11;
	cvt.u32.u64 	%r192, %rd9;
	xor.b32  	%r193, %r192, -1429050551;
	mul.lo.s32 	%r194, %r193, 1099087573;
	{ .reg .b32 tmp; mov.b64 {tmp, %r195}, %rd9; }
	xor.b32  	%r196, %r195, -136515619;
	mul.lo.s32 	%r197, %r196, -1703105765;
	add.s32 	%r198, %r194, %r197;
	add.s32 	%r199, %r198, 6615241;
	add.s32 	%r200, %r194, 123456789;
	st.global.v2.u32 	[%rd2], {%r199, %r200};
	xor.b32  	%r201, %r194, 362436069;
	add.s32 	%r202, %r197, 521288629;
	st.global.v2.u32 	[%rd2+8], {%r201, %r202};
	xor.b32  	%r203, %r197, 88675123;
	add.s32 	%r204, %r194, 5783321;
	st.global.v2.u32 	[%rd2+16], {%r203, %r204};
	setp.eq.s32 	%p1, %r191, 0;
	@%p1 bra 	$L__BB0_42;
	mov.b32 	%r325, 0;
$L__BB0_2:
	and.b64  	%rd4, %rd18, 3;
	setp.eq.s64 	%p2, %rd4, 0;
	@%p2 bra 	$L__BB0_41;
	mul.wide.u32 	%rd12, %r325, 3200;
	mov.u64 	%rd13, precalc_xorwow_matrix;
	add.s64 	%rd5, %rd13, %rd12;
	cvt.u32.u64 	%r2, %rd4;
	mov.b32 	%r326, 0;
$L__BB0_4:
	mov.b32 	%r339, 0;
	mov.u32 	%r340, %r339;
	mov.u32 	%r341, %r339;
	mov.u32 	%r342, %r339;
	mov.u32 	%r343, %r339;
	mov.u32 	%r332, %r339;
$L__BB0_5:
	mul.wide.u32 	%rd14, %r332, 4;
	add.s64 	%rd15, %rd2, %rd14;
	ld.global.u32 	%r10, [%rd15+4];
	shl.b32 	%r11, %r332, 5;
	mov.b32 	%r338, 0;
$L__BB0_6:
	.pragma "nounroll";
	shr.u32 	%r209, %r10, %r338;
	and.b32  	%r210, %r209, 1;
	setp.eq.b32 	%p3, %r210, 1;
	not.pred 	%p4, %p3;
	add.s32 	%r211, %r11, %r338;
	mul.lo.s32 	%r212, %r211, 5;
	mul.wide.u32 	%rd16, %r212, 4;
	add.s64 	%rd6, %rd5, %rd16;
	@%p4 bra 	$L__BB0_8;
	ld.global.u32 	%r213, [%rd6];
	xor.b32  	%r343, %r343, %r213;
	ld.global.u32 	%r214, [%rd6+4];
	xor.b32  	%r342, %r342, %r214;
	ld.global.u32 	%r215, [%rd6+8];
	xor.b32  	%r341, %r341, %r215;
	ld.global.u32 	%r216, [%rd6+12];
	xor.b32  	%r340, %r340, %r216;
	ld.global.u32 	%r217, [%rd6+16];
	xor.b32  	%r339, %r339, %r217;
$L__BB0_8:
	and.b32  	%r219, %r209, 2;
	setp.eq.s32 	%p5, %r219, 0;
	@%p5 bra 	$L__BB0_10;
	ld.global.u32 	%r220, [%rd6+20];
	xor.b32  	%r343, %r343, %r220;
	ld.global.u32 	%r221, [%rd6+24];
	xor.b32  	%r342, %r342, %r221;
	ld.global.u32 	%r222, [%rd6+28];
	xor.b32  	%r341, %r341, %r222;
	ld.global.u32 	%r223, [%rd6+32];
	xor.b32  	%r340, %r340, %r223;
	ld.global.u32 	%r224, [%rd6+36];
	xor.b32  	%r339, %r339, %r224;
$L__BB0_10:
	and.b32  	%r226, %r209, 4;
	setp.eq.s32 	%p6, %r226, 0;
	@%p6 bra 	$L__BB0_12;
	ld.global.u32 	%r227, [%rd6+40];
	xor.b32  	%r343, %r343, %r227;
	ld.global.u32 	%r228, [%rd6+44];
	xor.b32  	%r342, %r342, %r228;
	ld.global.u32 	%r229, [%rd6+48];
	xor.b32  	%r341, %r341, %r229;
	ld.global.u32 	%r230, [%rd6+52];
	xor.b32  	%r340, %r340, %r230;
	ld.global.u32 	%r231, [%rd6+56];
	xor.b32  	%r339, %r339, %r231;
$L__BB0_12:
	and.b32  	%r233, %r209, 8;
	setp.eq.s32 	%p7, %r233, 0;
	@%p7 bra 	$L__BB0_14;
	ld.global.u32 	%r234, [%rd6+60];
	xor.b32  	%r343, %r343, %r234;
	ld.global.u32 	%r235, [%rd6+64];
	xor.b32  	%r342, %r342, %r235;
	ld.global.u32 	%r236, [%rd6+68];
	xor.b32  	%r341, %r341, %r236;
	ld.global.u32 	%r237, [%rd6+72];
	xor.b32  	%r340, %r340, %r237;
	ld.global.u32 	%r238, [%rd6+76];
	xor.b32  	%r339, %r339, %r238;
$L__BB0_14:
	and.b32  	%r240, %r209, 16;
	setp.eq.s32 	%p8, %r240, 0;
	@%p8 bra 	$L__BB0_16;
	ld.global.u32 	%r241, [%rd6+80];
	xor.b32  	%r343, %r343, %r241;
	ld.global.u32 	%r242, [%rd6+84];
	xor.b32  	%r342, %r342, %r242;
	ld.global.u32 	%r243, [%rd6+88];
	xor.b32  	%r341, %r341, %r243;
	ld.global.u32 	%r244, [%rd6+92];
	xor.b32  	%r340, %r340, %r244;
	ld.global.u32 	%r245, [%rd6+96];
	xor.b32  	%r339, %r339, %r245;
$L__BB0_16:
	and.b32  	%r247, %r209, 32;
	setp.eq.s32 	%p9, %r247, 0;
	@%p9 bra 	$L__BB0_18;
	ld.global.u32 	%r248, [%rd6+100];
	xor.b32  	%r343, %r343, %r248;
	ld.global.u32 	%r249, [%rd6+104];
	xor.b32  	%r342, %r342, %r249;
	ld.global.u32 	%r250, [%rd6+108];
	xor.b32  	%r341, %r341, %r250;
	ld.global.u32 	%r251, [%rd6+112];
	xor.b32  	%r340, %r340, %r251;
	ld.global.u32 	%r252, [%rd6+116];
	xor.b32  	%r339, %r339, %r252;
$L__BB0_18:
	and.b32  	%r254, %r209, 64;
	setp.eq.s32 	%p10, %r254, 0;
	@%p10 bra 	$L__BB0_20;
	ld.global.u32 	%r255, [%rd6+120];
	xor.b32  	%r343, %r343, %r255;
	ld.global.u32 	%r256, [%rd6+124];
	xor.b32  	%r342, %r342, %r256;
	ld.global.u32 	%r257, [%rd6+128];
	xor.b32  	%r341, %r341, %r257;
	ld.global.u32 	%r258, [%rd6+132];
	xor.b32  	%r340, %r340, %r258;
	ld.global.u32 	%r259, [%rd6+136];
	xor.b32  	%r339, %r339, %r259;
$L__BB0_20:
	and.b32  	%r261, %r209, 128;
	setp.eq.s32 	%p11, %r261, 0;
	@%p11 bra 	$L__BB0_22;
	ld.global.u32 	%r262, [%rd6+140];
	xor.b32  	%r343, %r343, %r262;
	ld.global.u32 	%r263, [%rd6+144];
	xor.b32  	%r342, %r342, %r263;
	ld.global.u32 	%r264, [%rd6+148];
	xor.b32  	%r341, %r341, %r264;
	ld.global.u32 	%r265, [%rd6+152];
	xor.b32  	%r340, %r340, %r265;
	ld.global.u32 	%r266, [%rd6+156];
	xor.b32  	%r339, %r339, %r266;
$L__BB0_22:
	and.b32  	%r268, %r209, 256;
	setp.eq.s32 	%p12, %r268, 0;
	@%p12 bra 	$L__BB0_24;
	ld.global.u32 	%r269, [%rd6+160];
	xor.b32  	%r343, %r343, %r269;
	ld.global.u32 	%r270, [%rd6+164];
	xor.b32  	%r342, %r342, %r270;
	ld.global.u32 	%r271, [%rd6+168];
	xor.b32  	%r341, %r341, %r271;
	ld.global.u32 	%r272, [%rd6+172];
	xor.b32  	%r340, %r340, %r272;
	ld.global.u32 	%r273, [%rd6+176];
	xor.b32  	%r339, %r339, %r273;
$L__BB0_24:
	and.b32  	%r275, %r209, 512;
	setp.eq.s32 	%p13, %r275, 0;
	@%p13 bra 	$L__BB0_26;
	ld.global.u32 	%r276, [%rd6+180];
	xor.b32  	%r343, %r343, %r276;
	ld.global.u32 	%r277, [%rd6+184];
	xor.b32  	%r342, %r342, %r277;
	ld.global.u32 	%r278, [%rd6+188];
	xor.b32  	%r341, %r341, %r278;
	ld.global.u32 	%r279, [%rd6+192];
	xor.b32  	%r340, %r340, %r279;
	ld.global.u32 	%r280, [%rd6+196];
	xor.b32  	%r339, %r339, %r280;
$L__BB0_26:
	and.b32  	%r282, %r209, 1024;
	setp.eq.s32 	%p14, %r282, 0;
	@%p14 bra 	$L__BB0_28;
	ld.global.u32 	%r283, [%rd6+200];
	xor.b32  	%r343, %r343, %r283;
	ld.global.u32 	%r284, [%rd6+204];
	xor.b32  	%r342, %r342, %r284;
	ld.global.u32 	%r285, [%rd6+208];
	xor.b32  	%r341, %r341, %r285;
	ld.global.u32 	%r286, [%rd6+212];
	xor.b32  	%r340, %r340, %r286;
	ld.global.u32 	%r287, [%rd6+216];
	xor.b32  	%r339, %r339, %r287;
$L__BB0_28:
	and.b32  	%r289, %r209, 2048;
	setp.eq.s32 	%p15, %r289, 0;
	@%p15 bra 	$L__BB0_30;
	ld.global.u32 	%r290, [%rd6+220];
	xor.b32  	%r343, %r343, %r290;
	ld.global.u32 	%r291, [%rd6+224];
	xor.b32  	%r342, %r342, %r291;
	ld.global.u32 	%r292, [%rd6+228];
	xor.b32  	%r341, %r341, %r292;
	ld.global.u32 	%r293, [%rd6+232];
	xor.b32  	%r340, %r340, %r293;
	ld.global.u32 	%r294, [%rd6+236];
	xor.b32  	%r339, %r339, %r294;
$L__BB0_30:
	and.b32  	%r296, %r209, 4096;
	setp.eq.s32 	%p16, %r296, 0;
	@%p16 bra 	$L__BB0_32;
	ld.global.u32 	%r297, [%rd6+240];
	xor.b32  	%r343, %r343, %r297;
	ld.global.u32 	%r298, [%rd6+244];
	xor.b32  	%r342, %r342, %r298;
	ld.global.u32 	%r299, [%rd6+248];
	xor.b32  	%r341, %r341, %r299;
	ld.global.u32 	%r300, [%rd6+252];
	xor.b32  	%r340, %r340, %r300;
	ld.global.u32 	%r301, [%rd6+256];
	xor.b32  	%r339, %r339, %r301;
$L__BB0_32:
	and.b32  	%r303, %r209, 8192;
	setp.eq.s32 	%p17, %r303, 0;
	@%p17 bra 	$L__BB0_34;
	ld.global.u32 	%r304, [%rd6+260];
	xor.b32  	%r343, %r343, %r304;
	ld.global.u32 	%r305, [%rd6+264];
	xor.b32  	%r342, %r342, %r305;
	ld.global.u32 	%r306, [%rd6+268];
	xor.b32  	%r341, %r341, %r306;
	ld.global.u32 	%r307, [%rd6+272];
	xor.b32  	%r340, %r340, %r307;
	ld.global.u32 	%r308, [%rd6+276];
	xor.b32  	%r339, %r339, %r308;
$L__BB0_34:
	and.b32  	%r310, %r209, 16384;
	setp.eq.s32 	%p18, %r310, 0;
	@%p18 bra 	$L__BB0_36;
	ld.global.u32 	%r311, [%rd6+280];
	xor.b32  	%r343, %r343, %r311;
	ld.global.u32 	%r312, [%rd6+284];
	xor.b32  	%r342, %r342, %r312;
	ld.global.u32 	%r313, [%rd6+288];
	xor.b32  	%r341, %r341, %r313;
	ld.global.u32 	%r314, [%rd6+292];
	xor.b32  	%r340, %r340, %r314;
	ld.global.u32 	%r315, [%rd6+296];
	xor.b32  	%r339, %r339, %r315;
$L__BB0_36:
	and.b32  	%r317, %r209, 32768;
	setp.eq.s32 	%p19, %r317, 0;
	@%p19 bra 	$L__BB0_38;
	ld.global.u32 	%r318, [%rd6+300];
	xor.b32  	%r343, %r343, %r318;
	ld.global.u32 	%r319, [%rd6+304];
	xor.b32  	%r342, %r342, %r319;
	ld.global.u32 	%r320, [%rd6+308];
	xor.b32  	%r341, %r341, %r320;
	ld.global.u32 	%r321, [%rd6+312];
	xor.b32  	%r340, %r340, %r321;
	ld.global.u32 	%r322, [%rd6+316];
	xor.b32  	%r339, %r339, %r322;
$L__BB0_38:
	add.s32 	%r338, %r338, 16;
	setp.ne.s32 	%p20, %r338, 32;
	@%p20 bra 	$L__BB0_6;
	mad.lo.s32 	%r323, %r332, -31, %r11;
	add.s32 	%r332, %r323, 1;
	setp.ne.s32 	%p21, %r332, 5;
	@%p21 bra 	$L__BB0_5;
	st.global.u32 	[%rd2+4], %r343;
	st.global.u32 	[%rd2+8], %r342;
	st.global.u32 	[%rd2+12], %r341;
	st.global.u32 	[%rd2+16], %r340;
	st.global.u32 	[%rd2+20], %r339;
	add.s32 	%r326, %r326, 1;
	setp.lt.u32 	%p22, %r326, %r2;
	@%p22 bra 	$L__BB0_4;
$L__BB0_41:
	shr.u64 	%rd7, %rd18, 2;
	add.s32 	%r325, %r325, 1;
	setp.gt.u64 	%p23, %rd18, 3;
	mov.u64 	%rd18, %rd7;
	@%p23 bra 	$L__BB0_2;
$L__BB0_42:
	mov.b32 	%r324, 0;
	st.global.v2.u32 	[%rd2+24], {%r324, %r324};
	st.global.u32 	[%rd2+32], %r324;
	mov.b64 	%rd17, 0;
	st.global.u64 	[%rd2+40], %rd17;
	ret;

}
	// .globl	_Z12updateKernelPbS_P17curandStateXORWOW
.visible .entry _Z12updateKernelPbS_P17curandStateXORWOW(
	.param .u64 .ptr .align 1 _Z12updateKernelPbS_P17curandStateXORWOW_param_0,
	.param .u64 .ptr .align 1 _Z12updateKernelPbS_P17curandStateXORWOW_param_1,
	.param .u64 .ptr .align 1 _Z12updateKernelPbS_P17curandStateXORWOW_param_2
)
{
	.reg .pred 	%p<10>;
	.reg .b16 	%rs<7>;
	.reg .b32 	%r<77>;
	.reg .b32 	%f<4>;
	.reg .b64 	%rd<24>;
	.reg .b64 	%fd<12>;

	ld.param.u64 	%rd3, [_Z12updateKernelPbS_P17curandStateXORWOW_param_0];
	ld.param.u64 	%rd2, [_Z12updateKernelPbS_P17curandStateXORWOW_param_1];
	ld.param.u64 	%rd4, [_Z12updateKernelPbS_P17curandStateXORWOW_param_2];
	cvta.to.global.u64 	%rd5, %rd3;
	cvta.to.global.u64 	%rd6, %rd4;
	mov.u32 	%r19, %ctaid.x;
	mov.u32 	%r20, %ntid.x;
	mov.u32 	%r21, %tid.x;
	mad.lo.s32 	%r22, %r19, %r20, %r21;
	mov.u32 	%r23, %ctaid.y;
	mov.u32 	%r24, %ntid.y;
	mov.u32 	%r25, %tid.y;
	mad.lo.s32 	%r26, %r23, %r24, %r25;
	mov.u32 	%r27, %nctaid.x;
	mul.lo.s32 	%r28, %r27, %r20;
	mad.lo.s32 	%r29, %r28, %r26, %r22;
	mul.wide.s32 	%rd7, %r29, 48;
	add.s64 	%rd1, %rd6, %rd7;
	ld.global.v2.u32 	{%r76, %r75}, [%rd1];
	ld.global.v2.u32 	{%r3, %r4}, [%rd1+8];
	ld.global.v2.u32 	{%r5, %r6}, [%rd1+16];
	ld.global.v2.u32 	{%r7, %r8}, [%rd1+24];
	ld.global.f32 	%f1, [%rd1+32];
	ld.global.f64 	%fd1, [%rd1+40];
	shl.b32 	%r30, %r26, 10;
	add.s32 	%r9, %r30, %r22;
	cvt.s64.s32 	%rd8, %r9;
	add.s64 	%rd9, %rd5, %rd8;
	add.s32 	%r31, %r22, 1023;
	ld.global.u8 	%rs1, [%rd9];
	setp.ne.s16 	%p1, %rs1, 0;
	selp.u32 	%r32, 1, 0, %p1;
	shr.s32 	%r33, %r31, 31;
	shr.u32 	%r34, %r33, 22;
	add.s32 	%r35, %r31, %r34;
	and.b32  	%r36, %r35, -1024;
	sub.s32 	%r37, %r31, %r36;
	add.s32 	%r38, %r30, 1047552;
	and.b32  	%r39, %r38, 1047552;
	add.s32 	%r40, %r37, %r39;
	cvt.s64.s32 	%rd10, %r40;
	add.s64 	%rd11, %rd5, %rd10;
	ld.global.u8 	%rs2, [%rd11];
	setp.ne.s16 	%p2, %rs2, 0;
	selp.u32 	%r41, 1, 0, %p2;
	add.s32 	%r42, %r32, %r41;
	add.s32 	%r43, %r22, 1025;
	shr.s32 	%r44, %r43, 31;
	shr.u32 	%r45, %r44, 22;
	add.s32 	%r46, %r43, %r45;
	and.b32  	%r47, %r46, -1024;
	sub.s32 	%r48, %r43, %r47;
	add.s32 	%r49, %r48, %r39;
	cvt.s64.s32 	%rd12, %r49;
	add.s64 	%rd13, %rd5, %rd12;
	ld.global.u8 	%rs3, [%rd13];
	setp.ne.s16 	%p3, %rs3, 0;
	selp.u32 	%r50, 1, 0, %p3;
	add.s32 	%r51, %r42, %r50;
	add.s32 	%r52, %r30, 1024;
	and.b32  	%r53, %r52, 1047552;
	add.s32 	%r54, %r37, %r53;
	cvt.s64.s32 	%rd14, %r54;
	add.s64 	%rd15, %rd5, %rd14;
	ld.global.u8 	%rs4, [%rd15];
	setp.ne.s16 	%p4, %rs4, 0;
	selp.u32 	%r55, 1, 0, %p4;
	add.s32 	%r56, %r51, %r55;
	add.s32 	%r57, %r48, %r53;
	cvt.s64.s32 	%rd16, %r57;
	add.s64 	%rd17, %rd5, %rd16;
	ld.global.u8 	%rs5, [%rd17];
	setp.ne.s16 	%p5, %rs5, 0;
	selp.u32 	%r58, 1, 0, %p5;
	add.s32 	%r10, %r56, %r58;
	setp.eq.s32 	%p6, %r10, 0;
	mov.u32 	%r71, %r6;
	mov.u32 	%r72, %r5;
	mov.u32 	%r73, %r4;
	mov.u32 	%r74, %r3;
	@%p6 bra 	$L__BB1_3;
	shr.u32 	%r59, %r75, 2;
	xor.b32  	%r60, %r59, %r75;
	shl.b32 	%r61, %r6, 4;
	shl.b32 	%r62, %r60, 1;
	xor.b32  	%r63, %r61, %r62;
	xor.b32  	%r64, %r63, %r6;
	xor.b32  	%r71, %r64, %r60;
	add.s32 	%r76, %r76, 362437;
	add.s32 	%r65, %r71, %r76;
	cvt.rn.f32.u32 	%f2, %r65;
	fma.rn.f32 	%f3, %f2, 0f2F800000, 0f2F000000;
	cvt.f64.f32 	%fd2, %f3;
	cvt.rn.f64.u32 	%fd3, %r10;
	mov.f64 	%fd4, 0d3FD999999999999A;
	{
	.reg .b32 %temp; 
	mov.b64 	{%temp, %r66}, %fd4;
	}
	{
	.reg .b32 %temp; 
	mov.b64 	{%temp, %r67}, %fd3;
	}
	shr.u32 	%r68, %r67, 20;
	and.b32  	%r69, %r68, 2047;
	add.s32 	%r70, %r69, -1012;
	mov.b64 	%rd18, %fd3;
	shl.b64 	%rd19, %rd18, %r70;
	setp.eq.s64 	%p7, %rd19, -9223372036854775808;
	{ // callseq 0, 0
	.param .b64 param0;
	st.param.f64 	[param0], %fd3;
	.param .b64 retval0;
	call.uni (retval0), 
	__internal_accurate_pow, 
	(
	param0
	);
	ld.param.f64 	%fd5, [retval0];
	} // callseq 0
	setp.lt.s32 	%p8, %r66, 0;
	neg.f64 	%fd7, %fd5;
	selp.f64 	%fd8, %fd7, %fd5, %p7;
	selp.f64 	%fd9, %fd8, %fd5, %p8;
	mov.f64 	%fd10, 0d3FF0000000000000;
	sub.f64 	%fd11, %fd10, %fd9;
	setp.leu.f64 	%p9, %fd11, %fd2;
	mov.u32 	%r72, %r6;
	mov.u32 	%r73, %r5;
	mov.u32 	%r74, %r4;
	mov.u32 	%r75, %r3;
	@%p9 bra 	$L__BB1_3;
	cvta.to.global.u64 	%rd22, %rd2;
	add.s64 	%rd23, %rd22, %rd8;
	mov.b16 	%rs6, 1;
	st.global.u8 	[%rd23], %rs6;
$L__BB1_3:
	st.global.v2.u32 	[%rd1], {%r76, %r75};
	st.global.v2.u32 	[%rd1+8], {%r74, %r73};
	st.global.v2.u32 	[%rd1+16], {%r72, %r71};
	st.global.v2.u32 	[%rd1+24], {%r7, %r8};
	st.global.f32 	[%rd1+32], %f1;
	st.global.f64 	[%rd1+40], %fd1;
	ret;

}
	// .globl	_Z13cabaretKernelPbPiS0_S0_S0_S_
.visible .entry _Z13cabaretKernelPbPiS0_S0_S0_S_(
	.param .u64 .ptr .align 1 _Z13cabaretKernelPbPiS0_S0_S0_S__param_0,
	.param .u64 .ptr .align 1 _Z13cabaretKernelPbPiS0_S0_S0_S__param_1,
	.param .u64 .ptr .align 1 _Z13cabaretKernelPbPiS0_S0_S0_S__param_2,
	.param .u64 .ptr .align 1 _Z13cabaretKernelPbPiS0_S0_S0_S__param_3,
	.param .u64 .ptr .align 1 _Z13cabaretKernelPbPiS0_S0_S0_S__param_4,
	.param .u64 .ptr .align 1 _Z13cabaretKernelPbPiS0_S0_S0_S__param_5
)
{
	.reg .pred 	%p<43>;
	.reg .b16 	%rs<39>;
	.reg .b32 	%r<59>;
	.reg .b64 	%rd<48>;

	ld.param.u64 	%rd21, [_Z13cabaretKernelPbPiS0_S0_S0_S__param_0];
	ld.param.u64 	%rd22, [_Z13cabaretKernelPbPiS0_S0_S0_S__param_1];
	ld.param.u64 	%rd23, [_Z13cabaretKernelPbPiS0_S0_S0_S__param_2];
	ld.param.u64 	%rd24, [_Z13cabaretKernelPbPiS0_S0_S0_S__param_5];
	cvta.to.global.u64 	%rd1, %rd21;
	cvta.to.global.u64 	%rd2, %rd24;
	cvta.to.global.u64 	%rd3, %rd23;
	cvta.to.global.u64 	%rd4, %rd22;
	mov.u32 	%r15, %ctaid.x;
	mov.u32 	%r16, %ntid.x;
	mov.u32 	%r17, %tid.x;
	mad.lo.s32 	%r18, %r15, %r16, %r17;
	mov.u32 	%r19, %ctaid.y;
	mov.u32 	%r20, %ntid.y;
	mov.u32 	%r21, %tid.y;
	mad.lo.s32 	%r22, %r19, %r20, %r21;
	mov.u32 	%r23, %nctaid.x;
	mul.lo.s32 	%r24, %r23, %r16;
	mad.lo.s32 	%r1, %r24, %r22, %r18;
	mul.wide.s32 	%rd25, %r1, 4;
	add.s64 	%rd5, %rd4, %rd25;
	st.global.u32 	[%rd5], %r1;
	add.s64 	%rd6, %rd3, %rd25;
	st.global.u32 	[%rd6], %r1;
	or.b32  	%r2, %r17, %r21;
	add.s32 	%r25, %r18, 1023;
	shr.s32 	%r26, %r25, 31;
	shr.u32 	%r27, %r26, 22;
	add.s32 	%r28, %r25, %r27;
	and.b32  	%r29, %r28, -1024;
	sub.s32 	%r30, %r25, %r29;
	shl.b32 	%r31, %r22, 10;
	add.s32 	%r32, %r31, 1047552;
	and.b32  	%r33, %r32, 1047552;
	add.s32 	%r34, %r30, %r33;
	cvt.s64.s32 	%rd26, %r34;
	add.s64 	%rd7, %rd1, %rd26;
	mul.wide.s32 	%rd27, %r34, 4;
	add.s64 	%rd8, %rd4, %rd27;
	add.s64 	%rd9, %rd3, %rd27;
	add.s32 	%r35, %r18, 1025;
	shr.s32 	%r36, %r35, 31;
	shr.u32 	%r37, %r36, 22;
	add.s32 	%r38, %r35, %r37;
	and.b32  	%r39, %r38, -1024;
	sub.s32 	%r40, %r35, %r39;
	add.s32 	%r41, %r40, %r33;
	cvt.s64.s32 	%rd28, %r41;
	add.s64 	%rd10, %rd1, %rd28;
	mul.wide.s32 	%rd29, %r41, 4;
	add.s64 	%rd11, %rd4, %rd29;
	add.s64 	%rd12, %rd3, %rd29;
	add.s32 	%r42, %r31, 1024;
	and.b32  	%r43, %r42, 1047552;
	add.s32 	%r44, %r30, %r43;
	cvt.s64.s32 	%rd30, %r44;
	add.s64 	%rd13, %rd1, %rd30;
	mul.wide.s32 	%rd31, %r44, 4;
	add.s64 	%rd14, %rd4, %rd31;
	add.s64 	%rd15, %rd3, %rd31;
	add.s32 	%r45, %r40, %r43;
	cvt.s64.s32 	%rd32, %r45;
	add.s64 	%rd16, %rd1, %rd32;
	mul.wide.s32 	%rd33, %r45, 4;
	add.s64 	%rd17, %rd4, %rd33;
	add.s64 	%rd18, %rd3, %rd33;
$L__BB2_1:
	setp.ne.s32 	%p9, %r2, 0;
	@%p9 bra 	$L__BB2_3;
	mov.b16 	%rs9, 0;
	st.global.u8 	[%rd2], %rs9;
$L__BB2_3:
	bar.sync 	0;
	ld.global.u8 	%rs11, [%rd7];
	setp.eq.s16 	%p11, %rs11, 0;
	mov.b16 	%rs32, 0;
	mov.pred 	%p39, -1;
	@%p11 bra 	$L__BB2_6;
	ld.global.u32 	%r3, [%rd8];
	ld.global.u32 	%r46, [%rd5];
	setp.ge.s32 	%p13, %r3, %r46;
	mov.pred 	%p39, 0;
	@%p13 bra 	$L__BB2_6;
	st.global.u32 	[%rd5], %r3;
	ld.global.u8 	%rs14, [%rd7];
	setp.eq.s16 	%p39, %rs14, 0;
	mov.b16 	%rs32, 1;
$L__BB2_6:
	not.pred 	%p14, %p39;
	@%p14 bra 	$L__BB2_9;
	ld.global.u32 	%r4, [%rd9];
	ld.global.u32 	%r47, [%rd6];
	setp.ge.s32 	%p15, %r4, %r47;
	@%p15 bra 	$L__BB2_9;
	st.global.u32 	[%rd6], %r4;
	mov.b16 	%rs32, 1;
$L__BB2_9:
	ld.global.u8 	%rs16, [%rd10];
	setp.eq.s16 	%p17, %rs16, 0;
	mov.pred 	%p40, -1;
	@%p17 bra 	$L__BB2_12;
	ld.global.u32 	%r5, [%rd11];
	ld.global.u32 	%r48, [%rd5];
	setp.ge.s32 	%p19, %r5, %r48;
	mov.pred 	%p40, 0;
	@%p19 bra 	$L__BB2_12;
	st.global.u32 	[%rd5], %r5;
	ld.global.u8 	%rs18, [%rd10];
	setp.eq.s16 	%p40, %rs18, 0;
	mov.b16 	%rs32, 1;
$L__BB2_12:
	not.pred 	%p20, %p40;
	@%p20 bra 	$L__BB2_15;
	ld.global.u32 	%r6, [%rd12];
	ld.global.u32 	%r49, [%rd6];
	setp.ge.s32 	%p21, %r6, %r49;
	@%p21 bra 	$L__BB2_15;
	st.global.u32 	[%rd6], %r6;
	mov.b16 	%rs32, 1;
$L__BB2_15:
	ld.global.u8 	%rs20, [%rd13];
	setp.eq.s16 	%p23, %rs20, 0;
	mov.pred 	%p41, -1;
	@%p23 bra 	$L__BB2_18;
	ld.global.u32 	%r7, [%rd14];
	ld.global.u32 	%r50, [%rd5];
	setp.ge.s32 	%p25, %r7, %r50;
	mov.pred 	%p41, 0;
	@%p25 bra 	$L__BB2_18;
	st.global.u32 	[%rd5], %r7;
	ld.global.u8 	%rs22, [%rd13];
	setp.eq.s16 	%p41, %rs22, 0;
	mov.b16 	%rs32, 1;
$L__BB2_18:
	not.pred 	%p26, %p41;
	@%p26 bra 	$L__BB2_21;
	ld.global.u32 	%r8, [%rd15];
	ld.global.u32 	%r51, [%rd6];
	setp.ge.s32 	%p27, %r8, %r51;
	@%p27 bra 	$L__BB2_21;
	st.global.u32 	[%rd6], %r8;
	mov.b16 	%rs32, 1;
$L__BB2_21:
	ld.global.u8 	%rs24, [%rd16];
	setp.eq.s16 	%p29, %rs24, 0;
	mov.pred 	%p42, -1;
	@%p29 bra 	$L__BB2_24;
	ld.global.u32 	%r9, [%rd17];
	ld.global.u32 	%r52, [%rd5];
	setp.ge.s32 	%p31, %r9, %r52;
	mov.pred 	%p42, 0;
	@%p31 bra 	$L__BB2_24;
	st.global.u32 	[%rd5], %r9;
	ld.global.u8 	%rs26, [%rd16];
	setp.eq.s16 	%p42, %rs26, 0;
	mov.b16 	%rs32, 1;
$L__BB2_24:
	not.pred 	%p32, %p42;
	@%p32 bra 	$L__BB2_27;
	ld.global.u32 	%r10, [%rd18];
	ld.global.u32 	%r53, [%rd6];
	setp.ge.s32 	%p33, %r10, %r53;
	@%p33 bra 	$L__BB2_27;
	st.global.u32 	[%rd6], %r10;
	mov.b16 	%rs32, 1;
$L__BB2_27:
	setp.eq.s16 	%p34, %rs32, 0;
	@%p34 bra 	$L__BB2_29;
	mov.b16 	%rs28, 1;
	st.global.u8 	[%rd2], %rs28;
$L__BB2_29:
	bar.sync 	0;
	ld.global.u8 	%rs29, [%rd2];
	setp.ne.s16 	%p35, %rs29, 0;
	@%p35 bra 	$L__BB2_1;
	bar.sync 	0;
	ld.global.u32 	%r11, [%rd5];
	setp.eq.s32 	%p36, %r11, %r1;
	@%p36 bra 	$L__BB2_32;
	mul.wide.s32 	%rd34, %r11, 4;
	add.s64 	%rd35, %rd4, %rd34;
	ld.global.u32 	%r54, [%rd35];
	st.global.u32 	[%rd5], %r54;
$L__BB2_32:
	ld.global.u32 	%r12, [%rd6];
	setp.eq.s32 	%p37, %r12, %r1;
	mov.u32 	%r58, %r1;
	@%p37 bra 	$L__BB2_34;
	mul.wide.s32 	%rd36, %r12, 4;
	add.s64 	%rd37, %rd3, %rd36;
	ld.global.u32 	%r58, [%rd37];
	st.global.u32 	[%rd6], %r58;
$L__BB2_34:
	cvt.s64.s32 	%rd38, %r1;
	add.s64 	%rd39, %rd1, %rd38;
	ld.global.u8 	%rs30, [%rd39];
	setp.eq.s16 	%p38, %rs30, 0;
	@%p38 bra 	$L__BB2_36;
	ld.param.u64 	%rd46, [_Z13cabaretKernelPbPiS0_S0_S0_S__param_3];
	ld.global.u32 	%r55, [%rd5];
	cvta.to.global.u64 	%rd40, %rd46;
	mul.wide.s32 	%rd41, %r55, 4;
	add.s64 	%rd42, %rd40, %rd41;
	atom.global.add.u32 	%r56, [%rd42], 1;
	bra.uni 	$L__BB2_37;
$L__BB2_36:
	ld.param.u64 	%rd47, [_Z13cabaretKernelPbPiS0_S0_S0_S__param_4];
	cvta.to.global.u64 	%rd43, %rd47;
	mul.wide.s32 	%rd44, %r58, 4;
	add.s64 	%rd45, %rd43, %rd44;
	atom.global.add.u32 	%r57, [%rd45], 1;
$L__BB2_37:
	ret;

}
.func  (.param .b64 func_retval0) __internal_accurate_pow(
	.param .b64 __internal_accurate_pow_param_0
)
{
	.reg .pred 	%p<8>;
	.reg .b32 	%r<46>;
	.reg .b32 	%f<3>;
	.reg .b64 	%fd<109>;

	ld.param.f64 	%fd10, [__internal_accurate_pow_param_0];
	mov.f64 	%fd11, 0d3FD999999999999A;
	{
	.reg .b32 %temp; 
	mov.b64 	{%temp, %r8}, %fd11;
	}
	{
	.reg .b32 %temp; 
	mov.b64 	{%r9, %temp}, %fd11;
	}
	shr.u32 	%r10, %r8, 20;
	setp.lt.u32 	%p1, %r8, 1048576;
	mov.f64 	%fd12, 0d433999999999999A;
	{
	.reg .b32 %temp; 
	mov.b64 	{%temp, %r11}, %fd12;
	}
	{
	.reg .b32 %temp; 
	mov.b64 	{%r12, %temp}, %fd12;
	}
	shr.u32 	%r13, %r11, 20;
	add.s32 	%r14, %r13, -54;
	selp.b32 	%r15, %r12, %r9, %p1;
	selp.b32 	%r16, %r11, %r8, %p1;
	selp.b32 	%r1, %r14, %r10, %p1;
	add.s32 	%r45, %r1, -1023;
	and.b32  	%r17, %r16, -2146435073;
	or.b32  	%r18, %r17, 1072693248;
	mov.b64 	%fd107, {%r15, %r18};
	setp.lt.u32 	%p2, %r18, 1073127583;
	@%p2 bra 	$L__BB3_2;
	{
	.reg .b32 %temp; 
	mov.b64 	{%r19, %temp}, %fd107;
	}
	{
	.reg .b32 %temp; 
	mov.b64 	{%temp, %r20}, %fd107;
	}
	add.s32 	%r21, %r20, -1048576;
	mov.b64 	%fd107, {%r19, %r21};
	add.s32 	%r45, %r1, -1022;
$L__BB3_2:
	add.f64 	%fd13, %fd107, 0dBFF0000000000000;
	add.f64 	%fd14, %fd107, 0d3FF0000000000000;
	rcp.approx.ftz.f64 	%fd15, %fd14;
	neg.f64 	%fd16, %fd14;
	fma.rn.f64 	%fd17, %fd16, %fd15, 0d3FF0000000000000;
	fma.rn.f64 	%fd18, %fd17, %fd17, %fd17;
	fma.rn.f64 	%fd19, %fd18, %fd15, %fd15;
	mul.f64 	%fd20, %fd13, %fd19;
	fma.rn.f64 	%fd21, %fd13, %fd19, %fd20;
	mul.f64 	%fd22, %fd21, %fd21;
	fma.rn.f64 	%fd23, %fd22, 0d3EB0F5FF7D2CAFE2, 0d3ED0F5D241AD3B5A;
	fma.rn.f64 	%fd24, %fd23, %fd22, 0d3EF3B20A75488A3F;
	fma.rn.f64 	%fd25, %fd24, %fd22, 0d3F1745CDE4FAECD5;
	fma.rn.f64 	%fd26, %fd25, %fd22, 0d3F3C71C7258A578B;
	fma.rn.f64 	%fd27, %fd26, %fd22, 0d3F6249249242B910;
	fma.rn.f64 	%fd28, %fd27, %fd22, 0d3F89999999999DFB;
	sub.f64 	%fd29, %fd13, %fd21;
	add.f64 	%fd30, %fd29, %fd29;
	neg.f64 	%fd31, %fd21;
	fma.rn.f64 	%fd32, %fd31, %fd13, %fd30;
	mul.f64 	%fd33, %fd19, %fd32;
	fma.rn.f64 	%fd34, %fd22, %fd28, 0d3FB5555555555555;
	mov.f64 	%fd35, 0d3FB5555555555555;
	sub.f64 	%fd36, %fd35, %fd34;
	fma.rn.f64 	%fd37, %fd22, %fd28, %fd36;
	add.f64 	%fd38, %fd37, 0dBC46A4CB00B9E7B0;
	add.f64 	%fd39, %fd34, %fd38;
	sub.f64 	%fd40, %fd34, %fd39;
	add.f64 	%fd41, %fd38, %fd40;
	mul.rn.f64 	%fd42, %fd21, %fd21;
	neg.f64 	%fd43, %fd42;
	fma.rn.f64 	%fd44, %fd21, %fd21, %fd43;
	{
	.reg .b32 %temp; 
	mov.b64 	{%r22, %temp}, %fd33;
	}
	{
	.reg .b32 %temp; 
	mov.b64 	{%temp, %r23}, %fd33;
	}
	add.s32 	%r24, %r23, 1048576;
	mov.b64 	%fd45, {%r22, %r24};
	fma.rn.f64 	%fd46, %fd21, %fd45, %fd44;
	mul.rn.f64 	%fd47, %fd42, %fd21;
	neg.f64 	%fd48, %fd47;
	fma.rn.f64 	%fd49, %fd42, %fd21, %fd48;
	fma.rn.f64 	%fd50, %fd42, %fd33, %fd49;
	fma.rn.f64 	%fd51, %fd46, %fd21, %fd50;
	mul.rn.f64 	%fd52, %fd39, %fd47;
	neg.f64 	%fd53, %fd52;
	fma.rn.f64 	%fd54, %fd39, %fd47, %fd53;
	fma.rn.f64 	%fd55, %fd39, %fd51, %fd54;
	fma.rn.f64 	%fd56, %fd41, %fd47, %fd55;
	add.f64 	%fd57, %fd52, %fd56;
	sub.f64 	%fd58, %fd52, %fd57;
	add.f64 	%fd59, %fd56, %fd58;
	add.f64 	%fd60, %fd21, %fd57;
	sub.f64 	%fd61, %fd21, %fd60;
	add.f64 	%fd62, %fd57, %fd61;
	add.f64 	%fd63, %fd59, %fd62;
	add.f64 	%fd64, %fd33, %fd63;
	add.f64 	%fd65, %fd60, %fd64;
	sub.f64 	%fd66, %fd60, %fd65;
	add.f64 	%fd67, %fd64, %fd66;
	xor.b32  	%r25, %r45, -2147483648;
	mov.b32 	%r26, 1127219200;
	mov.b64 	%fd68, {%r25, %r26};
	mov.b32 	%r27, -2147483648;
	mov.b64 	%fd69, {%r27, %r26};
	sub.f64 	%fd70, %fd68, %fd69;
	fma.rn.f64 	%fd71, %fd70, 0d3FE62E42FEFA39EF, %fd65;
	fma.rn.f64 	%fd72, %fd70, 0dBFE62E42FEFA39EF, %fd71;
	sub.f64 	%fd73, %fd72, %fd65;
	sub.f64 	%fd74, %fd67, %fd73;
	fma.rn.f64 	%fd75, %fd70, 0d3C7ABC9E3B39803F, %fd74;
	add.f64 	%fd76, %fd71, %fd75;
	sub.f64 	%fd77, %fd71, %fd76;
	add.f64 	%fd78, %fd75, %fd77;
	{
	.reg .b32 %temp; 
	mov.b64 	{%temp, %r28}, %fd10;
	}
	{
	.reg .b32 %temp; 
	mov.b64 	{%r29, %temp}, %fd10;
	}
	shl.b32 	%r30, %r28, 1;
	setp.gt.u32 	%p3, %r30, -33554433;
	and.b32  	%r31, %r28, -15728641;
	selp.b32 	%r32, %r31, %r28, %p3;
	mov.b64 	%fd79, {%r29, %r32};
	mul.rn.f64 	%fd80, %fd76, %fd79;
	neg.f64 	%fd81, %fd80;
	fma.rn.f64 	%fd82, %fd76, %fd79, %fd81;
	fma.rn.f64 	%fd83, %fd78, %fd79, %fd82;
	add.f64 	%fd4, %fd80, %fd83;
	sub.f64 	%fd84, %fd80, %fd4;
	add.f64 	%fd5, %fd83, %fd84;
	fma.rn.f64 	%fd85, %fd4, 0d3FF71547652B82FE, 0d4338000000000000;
	{
	.reg .b32 %temp; 
	mov.b64 	{%r5, %temp}, %fd85;
	}
	mov.f64 	%fd86, 0dC338000000000000;
	add.rn.f64 	%fd87, %fd85, %fd86;
	fma.rn.f64 	%fd88, %fd87, 0dBFE62E42FEFA39EF, %fd4;
	fma.rn.f64 	%fd89, %fd87, 0dBC7ABC9E3B39803F, %fd88;
	fma.rn.f64 	%fd90, %fd89, 0d3E5ADE1569CE2BDF, 0d3E928AF3FCA213EA;
	fma.rn.f64 	%fd91, %fd90, %fd89, 0d3EC71DEE62401315;
	fma.rn.f64 	%fd92, %fd91, %fd89, 0d3EFA01997C89EB71;
	fma.rn.f64 	%fd93, %fd92, %fd89, 0d3F2A01A014761F65;
	fma.rn.f64 	%fd94, %fd93, %fd89, 0d3F56C16C1852B7AF;
	fma.rn.f64 	%fd95, %fd94, %fd89, 0d3F81111111122322;
	fma.rn.f64 	%fd96, %fd95, %fd89, 0d3FA55555555502A1;
	fma.rn.f64 	%fd97, %fd96, %fd89, 0d3FC5555555555511;
	fma.rn.f64 	%fd98, %fd97, %fd89, 0d3FE000000000000B;
	fma.rn.f64 	%fd99, %fd98, %fd89, 0d3FF0000000000000;
	fma.rn.f64 	%fd100, %fd99, %fd89, 0d3FF0000000000000;
	{
	.reg .b32 %temp; 
	mov.b64 	{%r6, %temp}, %fd100;
	}
	{
	.reg .b32 %temp; 
	mov.b64 	{%temp, %r7}, %fd100;
	}
	shl.b32 	%r33, %r5, 20;
	add.s32 	%r34, %r33, %r7;
	mov.b64 	%fd108, {%r6, %r34};
	{
	.reg .b32 %temp; 
	mov.b64 	{%temp, %r35}, %fd4;
	}
	mov.b32 	%f2, %r35;
	abs.f32 	%f1, %f2;
	setp.lt.f32 	%p4, %f1, 0f4086232B;
	@%p4 bra 	$L__BB3_5;
	setp.lt.f64 	%p5, %fd4, 0d0000000000000000;
	add.f64 	%fd101, %fd4, 0d7FF0000000000000;
	selp.f64 	%fd108, 0d0000000000000000, %fd101, %p5;
	setp.geu.f32 	%p6, %f1, 0f40874800;
	@%p6 bra 	$L__BB3_5;
	shr.u32 	%r36, %r5, 31;
	add.s32 	%r37, %r5, %r36;
	shr.s32 	%r38, %r37, 1;
	shl.b32 	%r39, %r38, 20;
	add.s32 	%r40, %r7, %r39;
	mov.b64 	%fd102, {%r6, %r40};
	sub.s32 	%r41, %r5, %r38;
	shl.b32 	%r42, %r41, 20;
	add.s32 	%r43, %r42, 1072693248;
	mov.b32 	%r44, 0;
	mov.b64 	%fd103, {%r44, %r43};
	mul.f64 	%fd108, %fd103, %fd102;
$L__BB3_5:
	abs.f64 	%fd104, %fd108;
	setp.eq.f64 	%p7, %fd104, 0d7FF0000000000000;
	fma.rn.f64 	%fd105, %fd108, %fd5, %fd108;
	selp.f64 	%fd106, %fd108, %fd105, %p7;
	st.param.f64 	[func_retval0], %fd106;
	ret;

}


// ===== COMPILED SASS (sm_100) =====

	.target	sm_100

	.elftype	@"ET_EXEC"


//--------------------- .note.nv.tkinfo           --------------------------
	.section	.note.nv.tkinfo,"",@"SHT_NOTE"
	.sectionflags	@"SHF_NOTE_NV_TKINFO"
	.tkinfo
        /*0018*/ 	.word	0x00000002
        /*0030*/ 	.string	""
        /*0030*/ 	.string	"ptxas"
        /*0030*/ 	.string	"Cuda compilation tools, release 13.0, V13.0.88"
        /*0030*/ 	.string	"Build cuda_13.0.r13.0/compiler.36424714_0"
        /*0030*/ 	.string	"-arch sm_100 -m 64 "



//--------------------- .note.nv.cuinfo           --------------------------
	.section	.note.nv.cuinfo,"",@"SHT_NOTE"
	.sectionflags	@"SHF_NOTE_NV_CUINFO"
        /*0018*/ 	.short	0x0002
        /*001a*/ 	.short	0x0064
        /*001c*/ 	.short	0x0082
	.zero		2


//--------------------- .nv.info                  --------------------------
	.section	.nv.info,"",@"SHT_CUDA_INFO"
	.align	4


	//----- nvinfo : EIATTR_REGCOUNT
	.align		4
        /*0000*/ 	.byte	0x04, 0x2f
        /*0002*/ 	.short	(.L_10 - .L_9)
	.align		4
.L_9:
        /*0004*/ 	.word	index@(_Z10initCurandP17curandStateXORWOWy)
        /*0008*/ 	.word	0x0000001f


	//----- nvinfo : EIATTR_FRAME_SIZE
	.align		4
.L_10:
        /*000c*/ 	.byte	0x04, 0x11
        /*000e*/ 	.short	(.L_12 - .L_11)
	.align		4
.L_11:
        /*0010*/ 	.word	index@(_Z10initCurandP17curandStateXORWOWy)
        /*0014*/ 	.word	0x00000000


	//----- nvinfo : EIATTR_REGCOUNT
	.align		4
.L_12:
        /*0018*/ 	.byte	0x04, 0x2f
        /*001a*/ 	.short	(.L_14 - .L_13)
	.align		4
.L_13:
        /*001c*/ 	.word	index@(_Z12updateKernelPbS_P17curandStateXORWOW)
        /*0020*/ 	.word	0x00000028


	//----- nvinfo : EIATTR_FRAME_SIZE
	.align		4
.L_14:
        /*0024*/ 	.byte	0x04, 0x11
        /*0026*/ 	.short	(.L_16 - .L_15)
	.align		4
.L_15:
        /*0028*/ 	.word	index@($_Z12updateKernelPbS_P17curandStateXORWOW$__internal_accurate_pow)
        /*002c*/ 	.word	0x00000000


	//----- nvinfo : EIATTR_FRAME_SIZE
	.align		4
.L_16:
        /*0030*/ 	.byte	0x04, 0x11
        /*0032*/ 	.short	(.L_18 - .L_17)
	.align		4
.L_17:
        /*0034*/ 	.word	index@(_Z12updateKernelPbS_P17curandStateXORWOW)
        /*0038*/ 	.word	0x00000000


	//----- nvinfo : EIATTR_REGCOUNT
	.align		4
.L_18:
        /*003c*/ 	.byte	0x04, 0x2f
        /*003e*/ 	.short	(.L_20 - .L_19)
	.align		4
.L_19:
        /*0040*/ 	.word	index@(_Z13cabaretKernelPbPiS0_S0_S0_S_)
        /*0044*/ 	.word	0x00000026


	//----- nvinfo : EIATTR_FRAME_SIZE
	.align		4
.L_20:
        /*0048*/ 	.byte	0x04, 0x11
        /*004a*/ 	.short	(.L_22 - .L_21)
	.align		4
.L_21:
        /*004c*/ 	.word	index@(_Z13cabaretKernelPbPiS0_S0_S0_S_)
        /*0050*/ 	.word	0x00000000


	//----- nvinfo : EIATTR_MIN_STACK_SIZE
	.align		4
.L_22:
        /*0054*/ 	.byte	0x04, 0x12
        /*0056*/ 	.short	(.L_24 - .L_23)
	.align		4
.L_23:
        /*0058*/ 	.word	index@(_Z13cabaretKernelPbPiS0_S0_S0_S_)
        /*005c*/ 	.word	0x00000000


	//----- nvinfo : EIATTR_MIN_STACK_SIZE
	.align		4
.L_24:
        /*0060*/ 	.byte	0x04, 0x12
        /*0062*/ 	.short	(.L_26 - .L_25)
	.align		4
.L_25:
        /*0064*/ 	.word	index@(_Z12updateKernelPbS_P17curandStateXORWOW)
        /*0068*/ 	.word	0x00000000


	//----- nvinfo : EIATTR_MIN_STACK_SIZE
	.align		4
.L_26:
        /*006c*/ 	.byte	0x04, 0x12
        /*006e*/ 	.short	(.L_28 - .L_27)
	.align		4
.L_27:
        /*0070*/ 	.word	index@(_Z10initCurandP17curandStateXORWOWy)
        /*0074*/ 	.word	0x00000000
.L_28:


//--------------------- .nv.compat                --------------------------
	.section	.nv.compat,"",@"SHT_CUDA_COMPAT_INFO"
	.align	4
        /*0000*/ 	.byte	0x02, 0x09, 0x00, 0x00, 0x02, 0x02, 0x01, 0x00, 0x02, 0x05, 0x05, 0x00, 0x03, 0x07, 0x01, 0x01
        /*0010*/ 	.byte	0x02, 0x03, 0x00, 0x00, 0x02, 0x06, 0x01, 0x00, 0x04, 0x0b, 0x08, 0x00, 0x01, 0x00, 0x00, 0x00
        /*0020*/ 	.byte	0x00, 0x00, 0x00, 0x00


//--------------------- .nv.info._Z13cabaretKernelPbPiS0_S0_S0_S_ --------------------------
	.section	.nv.info._Z13cabaretKernelPbPiS0_S0_S0_S_,"",@"SHT_CUDA_INFO"
	.sectionflags	@""
	.align	4


	//----- nvinfo : EIATTR_CUDA_API_VERSION
	.align		4
        /*0000*/ 	.byte	0x04, 0x37
        /*0002*/ 	.short	(.L_30 - .L_29)
.L_29:
        /*0004*/ 	.word	0x00000082


	//----- nvinfo : EIATTR_KPARAM_INFO
	.align		4
.L_30:
        /*0008*/ 	.byte	0x04, 0x17
        /*000a*/ 	.short	(.L_32 - .L_31)
.L_31:
        /*000c*/ 	.word	0x00000000
        /*0010*/ 	.short	0x0005
        /*0012*/ 	.short	0x0028
        /*0014*/ 	.byte	0x00, 0xf5, 0x21, 0x00


	//----- nvinfo : EIATTR_KPARAM_INFO
	.align		4
.L_32:
        /*0018*/ 	.byte	0x04, 0x17
        /*001a*/ 	.short	(.L_34 - .L_33)
.L_33:
        /*001c*/ 	.word	0x00000000
        /*0020*/ 	.short	0x0004
        /*0022*/ 	.short	0x0020
        /*0024*/ 	.byte	0x00, 0xf5, 0x21, 0x00


	//----- nvinfo : EIATTR_KPARAM_INFO
	.align		4
.L_34:
        /*0028*/ 	.byte	0x04, 0x17
        /*002a*/ 	.short	(.L_36 - .L_35)
.L_35:
        /*002c*/ 	.word	0x00000000
        /*0030*/ 	.short	0x0003
        /*0032*/ 	.short	0x0018
        /*0034*/ 	.byte	0x00, 0xf5, 0x21, 0x00


	//----- nvinfo : EIATTR_KPARAM_INFO
	.align		4
.L_36:
        /*0038*/ 	.byte	0x04, 0x17
        /*003a*/ 	.short	(.L_38 - .L_37)
.L_37:
        /*003c*/ 	.word	0x00000000
        /*0040*/ 	.short	0x0002
        /*0042*/ 	.short	0x0010
        /*0044*/ 	.byte	0x00, 0xf5, 0x21, 0x00


	//----- nvinfo : EIATTR_KPARAM_INFO
	.align		4
.L_38:
        /*0048*/ 	.byte	0x04, 0x17
        /*004a*/ 	.short	(.L_40 - .L_39)
.L_39:
        /*004c*/ 	.word	0x00000000
        /*0050*/ 	.short	0x0001
        /*0052*/ 	.short	0x0008
        /*0054*/ 	.byte	0x00, 0xf5, 0x21, 0x00


	//----- nvinfo : EIATTR_KPARAM_INFO
	.align		4
.L_40:
        /*0058*/ 	.byte	0x04, 0x17
        /*005a*/ 	.short	(.L_42 - .L_41)
.L_41:
        /*005c*/ 	.word	0x00000000
        /*0060*/ 	.short	0x0000
        /*0062*/ 	.short	0x0000
        /*0064*/ 	.byte	0x00, 0xf5, 0x21, 0x00


	//----- nvinfo : EIATTR_SPARSE_MMA_MASK
	.align		4
.L_42:
        /*0068*/ 	.byte	0x03, 0x50
        /*006a*/ 	.short	0x0000


	//----- nvinfo : EIATTR_MAXREG_COUNT
	.align		4
        /*006c*/ 	.byte	0x03, 0x1b
        /*006e*/ 	.short	0x00ff


	//----- nvinfo : EIATTR_NUM_BARRIERS
	.align		4
        /*0070*/ 	.byte	0x02, 0x4c
        /*0072*/ 	.byte	0x01
	.zero		1


	//----- nvinfo : EIATTR_MERCURY_ISA_VERSION
	.align		4
        /*0074*/ 	.byte	0x03, 0x5f
        /*0076*/ 	.short	0x0101


	//----- nvinfo : EIATTR_VRC_CTA_INIT_COUNT
	.align		4
        /*0078*/ 	.byte	0x02, 0x4a
	.zero		1
	.zero		1


	//----- nvinfo : EIATTR_EXIT_INSTR_OFFSETS
	.align		4
        /*007c*/ 	.byte	0x04, 0x1c
        /*007e*/ 	.short	(.L_44 - .L_43)


	//   ....[0]....
.L_43:
        /*0080*/ 	.word	0x00000bd0


	//   ....[1]....
        /*0084*/ 	.word	0x00000c20


	//----- nvinfo : EIATTR_CRS_STACK_SIZE
	.align		4
.L_44:
        /*0088*/ 	.byte	0x04, 0x1e
        /*008a*/ 	.short	(.L_46 - .L_45)
.L_45:
        /*008c*/ 	.word	0x00000000


	//----- nvinfo : EIATTR_CBANK_PARAM_SIZE
	.align		4
.L_46:
        /*0090*/ 	.byte	0x03, 0x19
        /*0092*/ 	.short	0x0030


	//----- nvinfo : EIATTR_PARAM_CBANK
	.align		4
        /*0094*/ 	.byte	0x04, 0x0a
        /*0096*/ 	.short	(.L_48 - .L_47)
	.align		4
.L_47:
        /*0098*/ 	.word	index@(.nv.constant0._Z13cabaretKernelPbPiS0_S0_S0_S_)
        /*009c*/ 	.short	0x0380
        /*009e*/ 	.short	0x0030


	//----- nvinfo : EIATTR_SW_WAR
	.align		4
.L_48:
        /*00a0*/ 	.byte	0x04, 0x36
        /*00a2*/ 	.short	(.L_50 - .L_49)
.L_49:
        /*00a4*/ 	.word	0x00000008
.L_50:


//--------------------- .nv.info._Z12updateKernelPbS_P17curandStateXORWOW --------------------------
	.section	.nv.info._Z12updateKernelPbS_P17curandStateXORWOW,"",@"SHT_CUDA_INFO"
	.sectionflags	@""
	.align	4


	//----- nvinfo : EIATTR_CUDA_API_VERSION
	.align		4
        /*0000*/ 	.byte	0x04, 0x37
        /*0002*/ 	.short	(.L_52 - .L_51)
.L_51:
        /*0004*/ 	.word	0x00000082


	//----- nvinfo : EIATTR_KPARAM_INFO
	.align		4
.L_52:
        /*0008*/ 	.byte	0x04, 0x17
        /*000a*/ 	.short	(.L_54 - .L_53)
.L_53:
        /*000c*/ 	.word	0x00000000
        /*0010*/ 	.short	0x0002
        /*0012*/ 	.short	0x0010
        /*0014*/ 	.byte	0x00, 0xf5, 0x21, 0x00


	//----- nvinfo : EIATTR_KPARAM_INFO
	.align		4
.L_54:
        /*0018*/ 	.byte	0x04, 0x17
        /*001a*/ 	.short	(.L_56 - .L_55)
.L_55:
        /*001c*/ 	.word	0x00000000
        /*0020*/ 	.short	0x0001
        /*0022*/ 	.short	0x0008
        /*0024*/ 	.byte	0x00, 0xf5, 0x21, 0x00


	//----- nvinfo : EIATTR_KPARAM_INFO
	.align		4
.L_56:
        /*0028*/ 	.byte	0x04, 0x17
        /*002a*/ 	.short	(.L_58 - .L_57)
.L_57:
        /*002c*/ 	.word	0x00000000
        /*0030*/ 	.short	0x0000
        /*0032*/ 	.short	0x0000
        /*0034*/ 	.byte	0x00, 0xf5, 0x21, 0x00


	//----- nvinfo : EIATTR_SPARSE_MMA_MASK
	.align		4
.L_58:
        /*0038*/ 	.byte	0x03, 0x50
        /*003a*/ 	.short	0x0000


	//----- nvinfo : EIATTR_MAXREG_COUNT
	.align		4
        /*003c*/ 	.byte	0x03, 0x1b
        /*003e*/ 	.short	0x00ff


	//----- nvinfo : EIATTR_MERCURY_ISA_VERSION
	.align		4
        /*0040*/ 	.byte	0x03, 0x5f
        /*0042*/ 	.short	0x0101


	//----- nvinfo : EIATTR_VRC_CTA_INIT_COUNT
	.align		4
        /*0044*/ 	.byte	0x02, 0x4a
	.zero		1
	.zero		1


	//----- nvinfo : EIATTR_EXIT_INSTR_OFFSETS
	.align		4
        /*0048*/ 	.byte	0x04, 0x1c
        /*004a*/ 	.short	(.L_60 - .L_59)


	//   ....[0]....
.L_59:
        /*004c*/ 	.word	0x00000760


	//----- nvinfo : EIATTR_CRS_STACK_SIZE
	.align		4
.L_60:
        /*0050*/ 	.byte	0x04, 0x1e
        /*0052*/ 	.short	(.L_62 - .L_61)
.L_61:
        /*0054*/ 	.word	0x00000000


	//----- nvinfo : EIATTR_CBANK_PARAM_SIZE
	.align		4
.L_62:
        /*0058*/ 	.byte	0x03, 0x19
        /*005a*/ 	.short	0x0018


	//----- nvinfo : EIATTR_PARAM_CBANK
	.align		4
        /*005c*/ 	.byte	0x04, 0x0a
        /*005e*/ 	.short	(.L_64 - .L_63)
	.align		4
.L_63:
        /*0060*/ 	.word	index@(.nv.constant0._Z12updateKernelPbS_P17curandStateXORWOW)
        /*0064*/ 	.short	0x0380
        /*0066*/ 	.short	0x0018


	//----- nvinfo : EIATTR_SW_WAR
	.align		4
.L_64:
        /*0068*/ 	.byte	0x04, 0x36
        /*006a*/ 	.short	(.L_66 - .L_65)
.L_65:
        /*006c*/ 	.word	0x00000008
.L_66:


//--------------------- .nv.info._Z10initCurandP17curandStateXORWOWy --------------------------
	.section	.nv.info._Z10initCurandP17curandStateXORWOWy,"",@"SHT_CUDA_INFO"
	.sectionflags	@""
	.align	4


	//----- nvinfo : EIATTR_CUDA_API_VERSION
	.align		4
        /*0000*/ 	.byte	0x04, 0x37
        /*0002*/ 	.short	(.L_68 - .L_67)
.L_67:
        /*0004*/ 	.word	0x00000082


	//----- nvinfo : EIATTR_KPARAM_INFO
	.align		4
.L_68:
        /*0008*/ 	.byte	0x04, 0x17
        /*000a*/ 	.short	(.L_70 - .L_69)
.L_69:
        /*000c*/ 	.word	0x00000000
        /*0010*/ 	.short	0x0001
        /*0012*/ 	.short	0x0008
        /*0014*/ 	.byte	0x00, 0xf0, 0x21, 0x00


	//----- nvinfo : EIATTR_KPARAM_INFO
	.align		4
.L_70:
        /*0018*/ 	.byte	0x04, 0x17
        /*001a*/ 	.short	(.L_72 - .L_71)
.L_71:
        /*001c*/ 	.word	0x00000000
        /*0020*/ 	.short	0x0000
        /*0022*/ 	.short	0x0000
        /*0024*/ 	.byte	0x00, 0xf5, 0x21, 0x00


	//----- nvinfo : EIATTR_SPARSE_MMA_MASK
	.align		4
.L_72:
        /*0028*/ 	.byte	0x03, 0x50
        /*002a*/ 	.short	0x0000


	//----- nvinfo : EIATTR_MAXREG_COUNT
	.align		4
        /*002c*/ 	.byte	0x03, 0x1b
        /*002e*/ 	.short	0x00ff


	//----- nvinfo : EIATTR_MERCURY_ISA_VERSION
	.align		4
        /*0030*/ 	.byte	0x03, 0x5f
        /*0032*/ 	.short	0x0101


	//----- nvinfo : EIATTR_VRC_CTA_INIT_COUNT
	.align		4
        /*0034*/ 	.byte	0x02, 0x4a
	.zero		1
	.zero		1


	//----- nvinfo : EIATTR_EXIT_INSTR_OFFSETS
	.align		4
        /*0038*/ 	.byte	0x04, 0x1c
        /*003a*/ 	.short	(.L_74 - .L_73)


	//   ....[0]....
.L_73:
        /*003c*/ 	.word	0x00000f30


	//----- nvinfo : EIATTR_CRS_STACK_SIZE
	.align		4
.L_74:
        /*0040*/ 	.byte	0x04, 0x1e
        /*0042*/ 	.short	(.L_76 - .L_75)
.L_75:
        /*0044*/ 	.word	0x00000000


	//----- nvinfo : EIATTR_CBANK_PARAM_SIZE
	.align		4
.L_76:
        /*0048*/ 	.byte	0x03, 0x19
        /*004a*/ 	.short	0x0010


	//----- nvinfo : EIATTR_PARAM_CBANK
	.align		4
        /*004c*/ 	.byte	0x04, 0x0a
        /*004e*/ 	.short	(.L_78 - .L_77)
	.align		4
.L_77:
        /*0050*/ 	.word	index@(.nv.constant0._Z10initCurandP17curandStateXORWOWy)
        /*0054*/ 	.short	0x0380
        /*0056*/ 	.short	0x0010


	//----- nvinfo : EIATTR_SW_WAR
	.align		4
.L_78:
        /*0058*/ 	.byte	0x04, 0x36
        /*005a*/ 	.short	(.L_80 - .L_79)
.L_79:
        /*005c*/ 	.word	0x00000008
.L_80:


//--------------------- .nv.callgraph             --------------------------
	.section	.nv.callgraph,"",@"SHT_CUDA_CALLGRAPH"
	.align	4
	.sectionentsize	8
	.align		4
        /*0000*/ 	.word	0x00000000
	.align		4
        /*0004*/ 	.word	0xffffffff
	.align		4
        /*0008*/ 	.word	0x00000000
	.align		4
        /*000c*/ 	.word	0xfffffffe
	.align		4
        /*0010*/ 	.word	0x00000000
	.align		4
        /*0014*/ 	.word	0xfffffffd
	.align		4
        /*0018*/ 	.word	0x00000000
	.align		4
        /*001c*/ 	.word	0xfffffffc


//--------------------- .nv.constant4             --------------------------
	.section	.nv.constant4,"a",@progbits
	.align	8
	.align		8
.nv.constant4:
        /*0000*/ 	.dword	precalc_xorwow_matrix
	.align		8
        /*0008*/ 	.dword	precalc_xorwow_offset_matrix
	.align		8
        /*0010*/ 	.dword	mrg32k3aM1
	.align		8
        /*0018*/ 	.dword	mrg32k3aM2
	.align		8
        /*0020*/ 	.dword	mrg32k3aM1SubSeq
	.align		8
        /*0028*/ 	.dword	mrg32k3aM2SubSeq
	.align		8
        /*0030*/ 	.dword	mrg32k3aM1Seq
	.align		8
        /*0038*/ 	.dword	mrg32k3aM2Seq


//--------------------- .nv.constant3             --------------------------
	.section	.nv.constant3,"a",@progbits
	.align	8
.nv.constant3:
	.type		__cr_lgamma_table,@object
	.size		__cr_lgamma_table,(.L_8 - __cr_lgamma_table)
__cr_lgamma_table:
        /*0000*/ 	.byte	0x00, 0x00, 0x00, 0x00, 0x00, 0x00, 0x00, 0x00, 0x00, 0x00, 0x00, 0x00, 0x00, 0x00, 0x00, 0x00
        /*0010*/ 	.byte	0xef, 0x39, 0xfa, 0xfe, 0x42, 0x2e, 0xe6, 0x3f, 0x02, 0x20, 0x2a, 0xfa, 0x0b, 0xab, 0xfc, 0x3f
        /*0020*/ 	.byte	0xf9, 0x2c, 0x92, 0x7c, 0xa7, 0x6c, 0x09, 0x40, 0xc9, 0x79, 0x44, 0x3c, 0x64, 0x26, 0x13, 0x40
        /*0030*/ 	.byte	0xca, 0x01, 0xcf, 0x3a, 0x27, 0x51, 0x1a, 0x40, 0x30, 0xcc, 0x2d, 0xf3, 0xe1, 0x0c, 0x21, 0x40
        /*0040*/ 	.byte	0x0d, 0xb7, 0xfc, 0x82, 0x8e, 0x35, 0x25, 0x40
.L_8:


//--------------------- .text._Z13cabaretKernelPbPiS0_S0_S0_S_ --------------------------
	.section	.text._Z13cabaretKernelPbPiS0_S0_S0_S_,"ax",@progbits
	.align	128
        .global         _Z13cabaretKernelPbPiS0_S0_S0_S_
        .type           _Z13cabaretKernelPbPiS0_S0_S0_S_,@function
        .size           _Z13cabaretKernelPbPiS0_S0_S0_S_,(.L_x_34 - _Z13cabaretKernelPbPiS0_S0_S0_S_)
        .other          _Z13cabaretKernelPbPiS0_S0_S0_S_,@"STO_CUDA_ENTRY STV_DEFAULT"
_Z13cabaretKernelPbPiS0_S0_S0_S_:
.text._Z13cabaretKernelPbPiS0_S0_S0_S_:
[----:B------:R-:W-:Y:S01]  /*0000*/  LDC R1, c[0x0][0x37c] ;  /* 0x0000df00ff017b82 */ /* 0x000fe20000000800 */
[----:B------:R-:W0:Y:S07]  /*0010*/  S2R R0, SR_TID.X ;  /* 0x0000000000007919 */ /* 0x000e2e0000002100 */
[----:B------:R-:W0:Y:S01]  /*0020*/  S2UR UR4, SR_CTAID.X ;  /* 0x00000000000479c3 */ /* 0x000e220000002500 */
[----:B------:R-:W1:Y:S01]  /*0030*/  LDCU.64 UR8, c[0x0][0x380] ;  /* 0x00007000ff0877ac */ /* 0x000e620008000a00 */
[----:B------:R-:W2:Y:S06]  /*0040*/  S2R R9, SR_TID.Y ;  /* 0x0000000000097919 */ /* 0x000eac0000002200 */
[----:B------:R-:W0:Y:S08]  /*0050*/  LDC R7, c[0x0][0x360] ;  /* 0x0000d800ff077b82 */ /* 0x000e300000000800 */
[----:B------:R-:W3:Y:S08]  /*0060*/  S2UR UR6, SR_CTAID.Y ;  /* 0x00000000000679c3 */ /* 0x000ef00000002600 */
[----:B------:R-:W3:Y:S01]  /*0070*/  LDC R4, c[0x0][0x364] ;  /* 0x0000d900ff047b82 */ /* 0x000ee20000000800 */
[----:B------:R-:W4:Y:S07]  /*0080*/  LDCU UR7, c[0x0][0x370] ;  /* 0x00006e00ff0777ac */ /* 0x000f2e0008000800 */
[----:B------:R-:W5:Y:S01]  /*0090*/  LDC.64 R10, c[0x0][0x388] ;  /* 0x0000e200ff0a7b82 */ /* 0x000f620000000a00 */
[----:B0-----:R-:W-:Y:S01]  /*00a0*/  IMAD R33, R7, UR4, R0 ;  /* 0x0000000407217c24 */ /* 0x001fe2000f8e0200 */
[----:B------:R-:W0:Y:S01]  /*00b0*/  LDCU.64 UR4, c[0x0][0x358] ;  /* 0x00006b00ff0477ac */ /* 0x000e220008000a00 */
[----:B--2---:R-:W-:-:S02]  /*00c0*/  LOP3.LUT P1, RZ, R0, R9, RZ, 0xfc, !PT ;  /* 0x0000000900ff7212 */ /* 0x004fc4000782fcff */
[C---:B------:R-:W-:Y:S02]  /*00d0*/  VIADD R3, R33.reuse, 0x3ff ;  /* 0x000003ff21037836 */ /* 0x040fe40000000000 */
[----:B------:R-:W-:Y:S01]  /*00e0*/  VIADD R6, R33, 0x401 ;  /* 0x0000040121067836 */ /* 0x000fe20000000000 */
[----:B------:R-:W2:Y:S02]  /*00f0*/  LDC.64 R30, c[0x0][0x390] ;  /* 0x0000e400ff1e7b82 */ /* 0x000ea40000000a00 */
[----:B------:R-:W-:Y:S02]  /*0100*/  SHF.R.S32.HI R2, RZ, 0x1f, R3 ;  /* 0x0000001fff027819 */ /* 0x000fe40000011403 */
[----:B------:R-:W-:Y:S01]  /*0110*/  SHF.R.S32.HI R5, RZ, 0x1f, R6 ;  /* 0x0000001fff057819 */ /* 0x000fe20000011406 */
[----:B---3--:R-:W-:Y:S01]  /*0120*/  IMAD R0, R4, UR6, R9 ;  /* 0x0000000604007c24 */ /* 0x008fe2000f8e0209 */
[----:B------:R-:W-:Y:S01]  /*0130*/  LEA.HI R4, R2, R3, RZ, 0xa ;  /* 0x0000000302047211 */ /* 0x000fe200078f50ff */
[----:B----4-:R-:W-:Y:S01]  /*0140*/  IMAD R2, R7, UR7, RZ ;  /* 0x0000000707027c24 */ /* 0x010fe2000f8e02ff */
[----:B------:R-:W-:Y:S01]  /*0150*/  LEA.HI R5, R5, R6, RZ, 0xa ;  /* 0x0000000605057211 */ /* 0x000fe200078f50ff */
[----:B------:R-:W3:Y:S01]  /*0160*/  LDC.64 R26, c[0x0][0x3a8] ;  /* 0x0000ea00ff1a7b82 */ /* 0x000ee20000000a00 */
[----:B------:R-:W-:Y:S01]  /*0170*/  LOP3.LUT R4, R4, 0xfffffc00, RZ, 0xc0, !PT ;  /* 0xfffffc0004047812 */ /* 0x000fe200078ec0ff */
[C---:B------:R-:W-:Y:S01]  /*0180*/  IMAD R33, R0.reuse, R2, R33 ;  /* 0x0000000200217224 */ /* 0x040fe200078e0221 */
[----:B------:R-:W-:Y:S01]  /*0190*/  LOP3.LUT R7, R5, 0xfffffc00, RZ, 0xc0, !PT ;  /* 0xfffffc0005077812 */ /* 0x000fe200078ec0ff */
[----:B------:R-:W-:-:S02]  /*01a0*/  IMAD.SHL.U32 R5, R0, 0x400, RZ ;  /* 0x0000040000057824 */ /* 0x000fc400078e00ff */
[----:B-----5:R-:W-:-:S04]  /*01b0*/  IMAD.WIDE R24, R33, 0x4, R10 ;  /* 0x0000000421187825 */ /* 0x020fc800078e020a */
[----:B------:R-:W-:Y:S01]  /*01c0*/  VIADD R0, R5, 0xffc00 ;  /* 0x000ffc0005007836 */ /* 0x000fe20000000000 */
[----:B0-----:R0:W-:Y:S01]  /*01d0*/  STG.E desc[UR4][R24.64], R33 ;  /* 0x0000002118007986 */ /* 0x0011e2000c101904 */
[----:B--2---:R-:W-:-:S03]  /*01e0*/  IMAD.WIDE R28, R33, 0x4, R30 ;  /* 0x00000004211c7825 */ /* 0x004fc600078e021e */
[----:B------:R-:W-:Y:S01]  /*01f0*/  LOP3.LUT R19, R0, 0xffc00, RZ, 0xc0, !PT ;  /* 0x000ffc0000137812 */ /* 0x000fe200078ec0ff */
[----:B------:R-:W-:Y:S01]  /*0200*/  VIADD R5, R5, 0x400 ;  /* 0x0000040005057836 */ /* 0x000fe20000000000 */
[----:B------:R0:W-:Y:S01]  /*0210*/  STG.E desc[UR4][R28.64], R33 ;  /* 0x000000211c007986 */ /* 0x0001e2000c101904 */
[----:B------:R-:W-:Y:S02]  /*0220*/  IMAD.IADD R4, R3, 0x1, -R4 ;  /* 0x0000000103047824 */ /* 0x000fe400078e0a04 */
[----:B------:R-:W-:Y:S01]  /*0230*/  IMAD.IADD R6, R6, 0x1, -R7 ;  /* 0x0000000106067824 */ /* 0x000fe200078e0a07 */
[----:B------:R-:W-:Y:S01]  /*0240*/  LOP3.LUT R5, R5, 0xffc00, RZ, 0xc0, !PT ;  /* 0x000ffc0005057812 */ /* 0x000fe200078ec0ff */
[C---:B------:R-:W-:Y:S02]  /*0250*/  IMAD.IADD R3, R4.reuse, 0x1, R19 ;  /* 0x0000000104037824 */ /* 0x040fe400078e0213 */
[----:B------:R-:W-:Y:S02]  /*0260*/  IMAD.IADD R19, R19, 0x1, R6 ;  /* 0x0000000113137824 */ /* 0x000fe400078e0206 */
[--C-:B------:R-:W-:Y:S01]  /*0270*/  IMAD.IADD R21, R4, 0x1, R5.reuse ;  /* 0x0000000104157824 */ /* 0x100fe200078e0205 */
[----:B-1----:R-:W-:Y:S01]  /*0280*/  IADD3 R2, P0, PT, R3, UR8, RZ ;  /* 0x0000000803027c10 */ /* 0x002fe2000ff1e0ff */
[----:B------:R-:W-:Y:S01]  /*0290*/  IMAD.IADD R35, R6, 0x1, R5 ;  /* 0x0000000106237824 */ /* 0x000fe200078e0205 */
[----:B------:R-:W-:Y:S01]  /*02a0*/  IADD3 R22, P2, PT, R19, UR8, RZ ;  /* 0x0000000813167c10 */ /* 0x000fe2000ff5e0ff */
[----:B------:R-:W-:Y:S01]  /*02b0*/  IMAD.WIDE R16, R3, 0x4, R10 ;  /* 0x0000000403107825 */ /* 0x000fe200078e020a */
[----:B------:R-:W-:-:S02]  /*02c0*/  IADD3 R20, P3, PT, R21, UR8, RZ ;  /* 0x0000000815147c10 */ /* 0x000fc4000ff7e0ff */
[----:B------:R-:W-:Y:S01]  /*02d0*/  IADD3 R18, P4, PT, R35, UR8, RZ ;  /* 0x0000000823127c10 */ /* 0x000fe2000ff9e0ff */
[C---:B------:R-:W-:Y:S01]  /*02e0*/  IMAD.WIDE R14, R19.reuse, 0x4, R10 ;  /* 0x00000004130e7825 */ /* 0x040fe200078e020a */
[----:B------:R-:W-:-:S03]  /*02f0*/  LEA.HI.X.SX32 R23, R19, UR9, 0x1, P2 ;  /* 0x0000000913177c11 */ /* 0x000fc600090f0eff */
[----:B------:R-:W-:-:S04]  /*0300*/  IMAD.WIDE R12, R21, 0x4, R10 ;  /* 0x00000004150c7825 */ /* 0x000fc800078e020a */
[C---:B------:R-:W-:Y:S01]  /*0310*/  IMAD.WIDE R8, R3.reuse, 0x4, R30 ;  /* 0x0000000403087825 */ /* 0x040fe200078e021e */
[----:B------:R-:W-:-:S03]  /*0320*/  LEA.HI.X.SX32 R3, R3, UR9, 0x1, P0 ;  /* 0x0000000903037c11 */ /* 0x000fc600080f0eff */
[----:B------:R-:W-:Y:S01]  /*0330*/  IMAD.WIDE R6, R19, 0x4, R30 ;  /* 0x0000000413067825 */ /* 0x000fe200078e021e */
[----:B------:R-:W-:-:S03]  /*0340*/  LEA.HI.X.SX32 R19, R35, UR9, 0x1, P4 ;  /* 0x0000000923137c11 */ /* 0x000fc6000a0f0eff */
[C---:B------:R-:W-:Y:S01]  /*0350*/  IMAD.WIDE R4, R21.reuse, 0x4, R30 ;  /* 0x0000000415047825 */ /* 0x040fe200078e021e */
[----:B------:R-:W-:-:S03]  /*0360*/  LEA.HI.X.SX32 R21, R21, UR9, 0x1, P3 ;  /* 0x0000000915157c11 */ /* 0x000fc600098f0eff */
[----:B------:R-:W-:-:S04]  /*0370*/  IMAD.WIDE R10, R35, 0x4, R10 ;  /* 0x00000004230a7825 */ /* 0x000fc800078e020a */
[----:B0--3--:R-:W-:-:S07]  /*0380*/  IMAD.WIDE R30, R35, 0x4, R30 ;  /* 0x00000004231e7825 */ /* 0x009fce00078e021e */
.L_x_16:
[----:B0-----:R0:W-:Y:S01]  /*0390*/  @!P1 STG.E.U8 desc[UR4][R26.64], RZ ;  /* 0x000000ff1a009986 */ /* 0x0011e2000c101104 */
[----:B------:R-:W-:Y:S06]  /*03a0*/  BAR.SYNC.DEFER_BLOCKING 0x0 ;  /* 0x0000000000007b1d */ /* 0x000fec0000010000 */
[----:B--2---:R-:W2:Y:S01]  /*03b0*/  LDG.E.U8 R0, desc[UR4][R2.64] ;  /* 0x0000000402007981 */ /* 0x004ea2000c1e1100 */
[----:B------:R-:W-:Y:S01]  /*03c0*/  BSSY.RECONVERGENT B0, `(.L_x_0) ;  /* 0x000000e000007945 */ /* 0x000fe20003800200 */
[----:B------:R-:W-:Y:S02]  /*03d0*/  PLOP3.LUT P0, PT, PT, PT, PT, 0x80, 0x8 ;  /* 0x000000000008781c */ /* 0x000fe40003f0f070 */
[----:B--2---:R-:W-:-:S02]  /*03e0*/  ISETP.NE.AND P2, PT, R0, RZ, PT ;  /* 0x000000ff0000720c */ /* 0x004fc40003f45270 */
[----:B------:R-:W-:-:S11]  /*03f0*/  PRMT R0, RZ, 0x7610, R0 ;  /* 0x00007610ff007816 */ /* 0x000fd60000000000 */
[----:B01-3--:R-:W-:Y:S05]  /*0400*/  @!P2 BRA `(.L_x_1) ;  /* 0x000000000024a947 */ /* 0x00bfea0003800000 */
[----:B------:R-:W2:Y:S04]  /*0410*/  LDG.E R35, desc[UR4][R16.64] ;  /* 0x0000000410237981 */ /* 0x000ea8000c1e1900 */
[----:B------:R-:W2:Y:S01]  /*0420*/  LDG.E R32, desc[UR4][R24.64] ;  /* 0x0000000418207981 */ /* 0x000ea2000c1e1900 */
[----:B------:R-:W-:Y:S02]  /*0430*/  PLOP3.LUT P0, PT, PT, PT, PT, 0x8, 0x80 ;  /* 0x000000000080781c */ /* 0x000fe40003f0e170 */
[----:B--2---:R-:W-:-:S13]  /*0440*/  ISETP.GE.AND P2, PT, R35, R32, PT ;  /* 0x000000202300720c */ /* 0x004fda0003f46270 */
[----:B------:R-:W-:Y:S05]  /*0450*/  @P2 BRA `(.L_x_1) ;  /* 0x0000000000102947 */ /* 0x000fea0003800000 */
[----:B------:R0:W-:Y:S04]  /*0460*/  STG.E desc[UR4][R24.64], R35 ;  /* 0x0000002318007986 */ /* 0x0001e8000c101904 */
[----:B------:R-:W2:Y:S02]  /*0470*/  LDG.E.U8 R0, desc[UR4][R2.64] ;  /* 0x0000000402007981 */ /* 0x000ea4000c1e1100 */
[----:B--2---:R-:W-:Y:S01]  /*0480*/  ISETP.EQ.AND P0, PT, R0, RZ, PT ;  /* 0x000000ff0000720c */ /* 0x004fe20003f02270 */
[----:B0-----:R-:W-:-:S12]  /*0490*/  IMAD.MOV.U32 R0, RZ, RZ, 0x1 ;  /* 0x00000001ff007424 */ /* 0x001fd800078e00ff */
.L_x_1:
[----:B------:R-:W-:Y:S05]  /*04a0*/  BSYNC.RECONVERGENT B0 ;  /* 0x0000000000007941 */ /* 0x000fea0003800200 */
.L_x_0:
[----:B------:R-:W-:Y:S04]  /*04b0*/  BSSY.RECONVERGENT B0, `(.L_x_2) ;  /* 0x0000008000007945 */ /* 0x000fe80003800200 */
[----:B------:R-:W-:Y:S05]  /*04c0*/  @!P0 BRA `(.L_x_3) ;  /* 0x0000000000188947 */ /* 0x000fea0003800000 */
[----:B------:R-:W2:Y:S04]  /*04d0*/  LDG.E R35, desc[UR4][R8.64] ;  /* 0x0000000408237981 */ /* 0x000ea8000c1e1900 */
[----:B------:R-:W2:Y:S02]  /*04e0*/  LDG.E R32, desc[UR4][R28.64] ;  /* 0x000000041c207981 */ /* 0x000ea4000c1e1900 */
[----:B--2---:R-:W-:Y:S01]  /*04f0*/  ISETP.GE.AND P0, PT, R35, R32, PT ;  /* 0x000000202300720c */ /* 0x004fe20003f06270 */
[----:B------:R-:W-:-:S12]  /*0500*/  IMAD.MOV.U32 R32, RZ, RZ, 0x1 ;  /* 0x00000001ff207424 */ /* 0x000fd800078e00ff */
[----:B------:R0:W-:Y:S01]  /*0510*/  @!P0 STG.E desc[UR4][R28.64], R35 ;  /* 0x000000231c008986 */ /* 0x0001e2000c101904 */
[----:B------:R-:W-:-:S07]  /*0520*/  @!P0 PRMT R0, R32, 0x7610, R0 ;  /* 0x0000761020008816 */ /* 0x000fce0000000000 */
.L_x_3:
[----:B------:R-:W-:Y:S05]  /*0530*/  BSYNC.RECONVERGENT B0 ;  /* 0x0000000000007941 */ /* 0x000fea0003800200 */
.L_x_2:
[----:B------:R-:W2:Y:S01]  /*0540*/  LDG.E.U8 R32, desc[UR4][R22.64] ;  /* 0x0000000416207981 */ /* 0x000ea2000c1e1100 */
[----:B------:R-:W-:Y:S01]  /*0550*/  BSSY.RECONVERGENT B0, `(.L_x_4) ;  /* 0x000000d000007945 */ /* 0x000fe20003800200 */
[----:B------:R-:W-:Y:S02]  /*0560*/  PLOP3.LUT P0, PT, PT, PT, PT, 0x80, 0x8 ;  /* 0x000000000008781c */ /* 0x000fe40003f0f070 */
[----:B--2---:R-:W-:-:S13]  /*0570*/  ISETP.NE.AND P2, PT, R32, RZ, PT ;  /* 0x000000ff2000720c */ /* 0x004fda0003f45270 */
[----:B------:R-:W-:Y:S05]  /*0580*/  @!P2 BRA `(.L_x_5) ;  /* 0x000000000024a947 */ /* 0x000fea0003800000 */
[----:B0-----:R-:W2:Y:S04]  /*0590*/  LDG.E R35, desc[UR4][R14.64] ;  /* 0x000000040e237981 */ /* 0x001ea8000c1e1900 */
[----:B------:R-:W2:Y:S01]  /*05a0*/  LDG.E R32, desc[UR4][R24.64] ;  /* 0x0000000418207981 */ /* 0x000ea2000c1e1900 */
[----:B------:R-:W-:Y:S02]  /*05b0*/  PLOP3.LUT P0, PT, PT, PT, PT, 0x8, 0x80 ;  /* 0x000000000080781c */ /* 0x000fe40003f0e170 */
[----:B--2---:R-:W-:-:S13]  /*05c0*/  ISETP.GE.AND P2, PT, R35, R32, PT ;  /* 0x000000202300720c */ /* 0x004fda0003f46270 */
[----:B------:R-:W-:Y:S05]  /*05d0*/  @P2 BRA `(.L_x_5) ;  /* 0x0000000000102947 */ /* 0x000fea0003800000 */
[----:B------:R1:W-:Y:S04]  /*05e0*/  STG.E desc[UR4][R24.64], R35 ;  /* 0x0000002318007986 */ /* 0x0003e8000c101904 */
[----:B------:R-:W2:Y:S02]  /*05f0*/  LDG.E.U8 R0, desc[UR4][R22.64] ;  /* 0x0000000416007981 */ /* 0x000ea4000c1e1100 */
[----:B--2---:R-:W-:Y:S01]  /*0600*/  ISETP.EQ.AND P0, PT, R0, RZ, PT ;  /* 0x000000ff0000720c */ /* 0x004fe20003f02270 */
[----:B-1----:R-:W-:-:S12]  /*0610*/  IMAD.MOV.U32 R0, RZ, RZ, 0x1 ;  /* 0x00000001ff007424 */ /* 0x002fd800078e00ff */
.L_x_5:
[----:B------:R-:W-:Y:S05]  /*0620*/  BSYNC.RECONVERGENT B0 ;  /* 0x0000000000007941 */ /* 0x000fea0003800200 */
.L_x_4:
[----:B------:R-:W-:Y:S04]  /*0630*/  BSSY.RECONVERGENT B0, `(.L_x_6) ;  /* 0x0000008000007945 */ /* 0x000fe80003800200 */
[----:B------:R-:W-:Y:S05]  /*0640*/  @!P0 BRA `(.L_x_7) ;  /* 0x0000000000188947 */ /* 0x000fea0003800000 */
[----:B0-----:R-:W2:Y:S04]  /*0650*/  LDG.E R35, desc[UR4][R6.64] ;  /* 0x0000000406237981 */ /* 0x001ea8000c1e1900 */
[----:B------:R-:W2:Y:S02]  /*0660*/  LDG.E R32, desc[UR4][R28.64] ;  /* 0x000000041c207981 */ /* 0x000ea4000c1e1900 */
[----:B--2---:R-:W-:Y:S01]  /*0670*/  ISETP.GE.AND P0, PT, R35, R32, PT ;  /* 0x000000202300720c */ /* 0x004fe20003f06270 */
[----:B------:R-:W-:-:S12]  /*0680*/  IMAD.MOV.U32 R32, RZ, RZ, 0x1 ;  /* 0x00000001ff207424 */ /* 0x000fd800078e00ff */
[----:B------:R1:W-:Y:S01]  /*0690*/  @!P0 STG.E desc[UR4][R28.64], R35 ;  /* 0x000000231c008986 */ /* 0x0003e2000c101904 */
[----:B------:R-:W-:-:S07]  /*06a0*/  @!P0 PRMT R0, R32, 0x7610, R0 ;  /* 0x0000761020008816 */ /* 0x000fce0000000000 */
.L_x_7:
[----:B------:R-:W-:Y:S05]  /*06b0*/  BSYNC.RECONVERGENT B0 ;  /* 0x0000000000007941 */ /* 0x000fea0003800200 */
.L_x_6:
[----:B------:R-:W2:Y:S01]  /*06c0*/  LDG.E.U8 R32, desc[UR4][R20.64] ;  /* 0x0000000414207981 */ /* 0x000ea2000c1e1100 */
[----:B------:R-:W-:Y:S01]  /*06d0*/  BSSY.RECONVERGENT B0, `(.L_x_8) ;  /* 0x000000d000007945 */ /* 0x000fe20003800200 */
[----:B------:R-:W-:Y:S02]  /*06e0*/  PLOP3.LUT P0, PT, PT, PT, PT, 0x80, 0x8 ;  /* 0x000000000008781c */ /* 0x000fe40003f0f070 */
[----:B--2---:R-:W-:-:S13]  /*06f0*/  ISETP.NE.AND P2, PT, R32, RZ, PT ;  /* 0x000000ff2000720c */ /* 0x004fda0003f45270 */
[----:B------:R-:W-:Y:S05]  /*0700*/  @!P2 BRA `(.L_x_9) ;  /* 0x000000000024a947 */ /* 0x000fea0003800000 */
[----:B01----:R-:W2:Y:S04]  /*0710*/  LDG.E R35, desc[UR4][R12.64] ;  /* 0x000000040c237981 */ /* 0x003ea8000c1e1900 */
[----:B------:R-:W2:Y:S01]  /*0720*/  LDG.E R32, desc[UR4][R24.64] ;  /* 0x0000000418207981 */ /* 0x000ea2000c1e1900 */
[----:B------:R-:W-:Y:S02]  /*0730*/  PLOP3.LUT P0, PT, PT, PT, PT, 0x8, 0x80 ;  /* 0x000000000080781c */ /* 0x000fe40003f0e170 */
[----:B--2---:R-:W-:-:S13]  /*0740*/  ISETP.GE.AND P2, PT, R35, R32, PT ;  /* 0x000000202300720c */ /* 0x004fda0003f46270 */
[----:B------:R-:W-:Y:S05]  /*0750*/  @P2 BRA `(.L_x_9) ;  /* 0x0000000000102947 */ /* 0x000fea0003800000 */
[----:B------:R2:W-:Y:S04]  /*0760*/  STG.E desc[UR4][R24.64], R35 ;  /* 0x0000002318007986 */ /* 0x0005e8000c101904 */
[----:B------:R-:W3:Y:S02]  /*0770*/  LDG.E.U8 R0, desc[UR4][R20.64] ;  /* 0x0000000414007981 */ /* 0x000ee4000c1e1100 */
[----:B---3--:R-:W-:Y:S01]  /*0780*/  ISETP.EQ.AND P0, PT, R0, RZ, PT ;  /* 0x000000ff0000720c */ /* 0x008fe20003f02270 */
[----:B--2---:R-:W-:-:S12]  /*0790*/  IMAD.MOV.U32 R0, RZ, RZ, 0x1 ;  /* 0x00000001ff007424 */ /* 0x004fd800078e00ff */
.L_x_9:
[----:B------:R-:W-:Y:S05]  /*07a0*/  BSYNC.RECONVERGENT B0 ;  /* 0x0000000000007941 */ /* 0x000fea0003800200 */
.L_x_8:
[----:B------:R-:W-:Y:S04]  /*07b0*/  BSSY.RECONVERGENT B0, `(.L_x_10) ;  /* 0x0000008000007945 */ /* 0x000fe80003800200 */
[----:B------:R-:W-:Y:S05]  /*07c0*/  @!P0 BRA `(.L_x_11) ;  /* 0x0000000000188947 */ /* 0x000fea0003800000 */
[----:B01----:R-:W2:Y:S04]  /*07d0*/  LDG.E R35, desc[UR4][R4.64] ;  /* 0x0000000404237981 */ /* 0x003ea8000c1e1900 */
[----:B------:R-:W2:Y:S02]  /*07e0*/  LDG.E R32, desc[UR4][R28.64] ;  /* 0x000000041c207981 */ /* 0x000ea4000c1e1900 */
[----:B--2---:R-:W-:Y:S01]  /*07f0*/  ISETP.GE.AND P0, PT, R35, R32, PT ;  /* 0x000000202300720c */ /* 0x004fe20003f06270 */
[----:B------:R-:W-:-:S12]  /*0800*/  IMAD.MOV.U32 R32, RZ, RZ, 0x1 ;  /* 0x00000001ff207424 */ /* 0x000fd800078e00ff */
[----:B------:R2:W-:Y:S01]  /*0810*/  @!P0 STG.E desc[UR4][R28.64], R35 ;  /* 0x000000231c008986 */ /* 0x0005e2000c101904 */
[----:B------:R-:W-:-:S07]  /*0820*/  @!P0 PRMT R0, R32, 0x7610, R0 ;  /* 0x0000761020008816 */ /* 0x000fce0000000000 */
.L_x_11:
[----:B------:R-:W-:Y:S05]  /*0830*/  BSYNC.RECONVERGENT B0 ;  /* 0x0000000000007941 */ /* 0x000fea0003800200 */
.L_x_10:
[----:B------:R-:W3:Y:S01]  /*0840*/  LDG.E.U8 R32, desc[UR4][R18.64] ;  /* 0x0000000412207981 */ /* 0x000ee2000c1e1100 */
[----:B------:R-:W-:Y:S01]  /*0850*/  BSSY.RECONVERGENT B0, `(.L_x_12) ;  /* 0x000000d000007945 */ /* 0x000fe20003800200 */
[----:B------:R-:W-:Y:S02]  /*0860*/  PLOP3.LUT P0, PT, PT, PT, PT, 0x80, 0x8 ;  /* 0x000000000008781c */ /* 0x000fe40003f0f070 */
[----:B---3--:R-:W-:-:S13]  /*0870*/  ISETP.NE.AND P2, PT, R32, RZ, PT ;  /* 0x000000ff2000720c */ /* 0x008fda0003f45270 */
[----:B------:R-:W-:Y:S05]  /*0880*/  @!P2 BRA `(.L_x_13) ;  /* 0x000000000024a947 */ /* 0x000fea0003800000 */
[----:B012---:R-:W2:Y:S04]  /*0890*/  LDG.E R35, desc[UR4][R10.64] ;  /* 0x000000040a237981 */ /* 0x007ea8000c1e1900 */
[----:B------:R-:W2:Y:S01]  /*08a0*/  LDG.E R32, desc[UR4][R24.64] ;  /* 0x0000000418207981 */ /* 0x000ea2000c1e1900 */
[----:B------:R-:W-:Y:S02]  /*08b0*/  PLOP3.LUT P0, PT, PT, PT, PT, 0x8, 0x80 ;  /* 0x000000000080781c */ /* 0x000fe40003f0e170 */
[----:B--2---:R-:W-:-:S13]  /*08c0*/  ISETP.GE.AND P2, PT, R35, R32, PT ;  /* 0x000000202300720c */ /* 0x004fda0003f46270 */
[----:B------:R-:W-:Y:S05]  /*08d0*/  @P2 BRA `(.L_x_13) ;  /* 0x0000000000102947 */ /* 0x000fea0003800000 */
[----:B------:R3:W-:Y:S04]  /*08e0*/  STG.E desc[UR4][R24.64], R35 ;  /* 0x0000002318007986 */ /* 0x0007e8000c101904 */
[----:B------:R-:W2:Y:S02]  /*08f0*/  LDG.E.U8 R0, desc[UR4][R18.64] ;  /* 0x0000000412007981 */ /* 0x000ea4000c1e1100 */
[----:B--2---:R-:W-:Y:S01]  /*0900*/  ISETP.EQ.AND P0, PT, R0, RZ, PT ;  /* 0x000000ff0000720c */ /* 0x004fe20003f02270 */
[----:B---3--:R-:W-:-:S12]  /*0910*/  IMAD.MOV.U32 R0, RZ, RZ, 0x1 ;  /* 0x00000001ff007424 */ /* 0x008fd800078e00ff */
.L_x_13:
[----:B------:R-:W-:Y:S05]  /*0920*/  BSYNC.RECONVERGENT B0 ;  /* 0x0000000000007941 */ /* 0x000fea0003800200 */
.L_x_12:
[----:B------:R-:W-:Y:S04]  /*0930*/  BSSY.RECONVERGENT B0, `(.L_x_14) ;  /* 0x0000008000007945 */ /* 0x000fe80003800200 */
[----:B------:R-:W-:Y:S05]  /*0940*/  @!P0 BRA `(.L_x_15) ;  /* 0x0000000000188947 */ /* 0x000fea0003800000 */
[----:B012---:R-:W2:Y:S04]  /*0950*/  LDG.E R35, desc[UR4][R30.64] ;  /* 0x000000041e237981 */ /* 0x007ea8000c1e1900 */
[----:B------:R-:W2:Y:S02]  /*0960*/  LDG.E R32, desc[UR4][R28.64] ;  /* 0x000000041c207981 */ /* 0x000ea4000c1e1900 */
[----:B--2---:R-:W-:Y:S01]  /*0970*/  ISETP.GE.AND P0, PT, R35, R32, PT ;  /* 0x000000202300720c */ /* 0x004fe20003f06270 */
[----:B------:R-:W-:-:S12]  /*0980*/  IMAD.MOV.U32 R32, RZ, RZ, 0x1 ;  /* 0x00000001ff207424 */ /* 0x000fd800078e00ff */
[----:B------:R3:W-:Y:S01]  /*0990*/  @!P0 STG.E desc[UR4][R28.64], R35 ;  /* 0x000000231c008986 */ /* 0x0007e2000c101904 */
[----:B------:R-:W-:-:S07]  /*09a0*/  @!P0 PRMT R0, R32, 0x7610, R0 ;  /* 0x0000761020008816 */ /* 0x000fce0000000000 */
.L_x_15:
[----:B------:R-:W-:Y:S05]  /*09b0*/  BSYNC.RECONVERGENT B0 ;  /* 0x0000000000007941 */ /* 0x000fea0003800200 */
.L_x_14:
[----:B------:R-:W-:Y:S01]  /*09c0*/  PRMT R0, R0, 0x9910, RZ ;  /* 0x0000991000007816 */ /* 0x000fe200000000ff */
[----:B------:R-:W-:-:S03]  /*09d0*/  IMAD.MOV.U32 R32, RZ, RZ, 0x1 ;  /* 0x00000001ff207424 */ /* 0x000fc600078e00ff */
[----:B------:R-:W-:-:S13]  /*09e0*/  ISETP.NE.AND P0, PT, R0, RZ, PT ;  /* 0x000000ff0000720c */ /* 0x000fda0003f05270 */
[----:B------:R4:W-:Y:S01]  /*09f0*/  @P0 STG.E.U8 desc[UR4][R26.64], R32 ;  /* 0x000000201a000986 */ /* 0x0009e2000c101104 */
[----:B------:R-:W-:Y:S06]  /*0a00*/  BAR.SYNC.DEFER_BLOCKING 0x0 ;  /* 0x0000000000007b1d */ /* 0x000fec0000010000 */
[----:B------:R-:W5:Y:S02]  /*0a10*/  LDG.E.U8 R0, desc[UR4][R26.64] ;  /* 0x000000041a007981 */ /* 0x000f64000c1e1100 */
[----:B-----5:R-:W-:-:S13]  /*0a20*/  ISETP.NE.AND P0, PT, R0, RZ, PT ;  /* 0x000000ff0000720c */ /* 0x020fda0003f05270 */
[----:B----4-:R-:W-:Y:S05]  /*0a30*/  @P0 BRA `(.L_x_16) ;  /* 0xfffffff800540947 */ /* 0x010fea000383ffff */
[----:B------:R-:W-:Y:S01]  /*0a40*/  BAR.SYNC.DEFER_BLOCKING 0x0 ;  /* 0x0000000000007b1d */ /* 0x000fe20000010000 */
[----:B------:R-:W-:-:S05]  /*0a50*/  IMAD.MOV.U32 R9, RZ, RZ, R33 ;  /* 0x000000ffff097224 */ /* 0x000fca00078e0021 */
[----:B------:R-:W4:Y:S01]  /*0a60*/  LDCU.64 UR6, c[0x0][0x380] ;  /* 0x00007000ff0677ac */ /* 0x000f220008000a00 */
[----:B------:R-:W5:Y:S02]  /*0a70*/  LDG.E R0, desc[UR4][R24.64] ;  /* 0x0000000418007981 */ /* 0x000f64000c1e1900 */
[----:B-----5:R-:W-:-:S13]  /*0a80*/  ISETP.NE.AND P0, PT, R0, R33, PT ;  /* 0x000000210000720c */ /* 0x020fda0003f05270 */
[----:B------:R-:W5:Y:S02]  /*0a90*/  @P0 LDC.64 R2, c[0x0][0x388] ;  /* 0x0000e200ff020b82 */ /* 0x000f640000000a00 */
[----:B-----5:R-:W-:-:S06]  /*0aa0*/  @P0 IMAD.WIDE R2, R0, 0x4, R2 ;  /* 0x0000000400020825 */ /* 0x020fcc00078e0202 */
[----:B------:R-:W5:Y:S04]  /*0ab0*/  @P0 LDG.E R3, desc[UR4][R2.64] ;  /* 0x0000000402030981 */ /* 0x000f68000c1e1900 */
[----:B-----5:R0:W-:Y:S04]  /*0ac0*/  @P0 STG.E desc[UR4][R24.64], R3 ;  /* 0x0000000318000986 */ /* 0x0201e8000c101904 */
[----:B------:R-:W5:Y:S02]  /*0ad0*/  LDG.E R0, desc[UR4][R28.64] ;  /* 0x000000041c007981 */ /* 0x000f64000c1e1900 */
[----:B-----5:R-:W-:-:S13]  /*0ae0*/  ISETP.NE.AND P0, PT, R0, R33, PT ;  /* 0x000000210000720c */ /* 0x020fda0003f05270 */
[----:B------:R-:W5:Y:S02]  /*0af0*/  @P0 LDC.64 R4, c[0x0][0x390] ;  /* 0x0000e400ff040b82 */ /* 0x000f640000000a00 */
[----:B-----5:R-:W-:-:S05]  /*0b00*/  @P0 IMAD.WIDE R4, R0, 0x4, R4 ;  /* 0x0000000400040825 */ /* 0x020fca00078e0204 */
[----:B------:R-:W5:Y:S01]  /*0b10*/  @P0 LDG.E R9, desc[UR4][R4.64] ;  /* 0x0000000404090981 */ /* 0x000f62000c1e1900 */
[----:B----4-:R-:W-:-:S04]  /*0b20*/  IADD3 R6, P1, PT, R33, UR6, RZ ;  /* 0x0000000621067c10 */ /* 0x010fc8000ff3e0ff */
[----:B------:R-:W-:Y:S01]  /*0b30*/  LEA.HI.X.SX32 R7, R33, UR7, 0x1, P1 ;  /* 0x0000000721077c11 */ /* 0x000fe200088f0eff */
[----:B-----5:R0:W-:Y:S04]  /*0b40*/  @P0 STG.E desc[UR4][R28.64], R9 ;  /* 0x000000091c000986 */ /* 0x0201e8000c101904 */
[----:B------:R-:W4:Y:S02]  /*0b50*/  LDG.E.U8 R6, desc[UR4][R6.64] ;  /* 0x0000000406067981 */ /* 0x000f24000c1e1100 */
[----:B----4-:R-:W-:-:S13]  /*0b60*/  ISETP.NE.AND P0, PT, R6, RZ, PT ;  /* 0x000000ff0600720c */ /* 0x010fda0003f05270 */
[----:B0-----:R-:W-:Y:S05]  /*0b70*/  @!P0 BRA `(.L_x_17) ;  /* 0x0000000000188947 */ /* 0x001fea0003800000 */
[----:B------:R-:W4:Y:S01]  /*0b80*/  LDG.E R25, desc[UR4][R24.64] ;  /* 0x0000000418197981 */ /* 0x000f22000c1e1900 */
[----:B------:R-:W4:Y:S01]  /*0b90*/  LDC.64 R2, c[0x0][0x398] ;  /* 0x0000e600ff027b82 */ /* 0x000f220000000a00 */
[----:B------:R-:W-:Y:S02]  /*0ba0*/  IMAD.MOV.U32 R5, RZ, RZ, 0x1 ;  /* 0x00000001ff057424 */ /* 0x000fe400078e00ff */
[----:B----4-:R-:W-:-:S05]  /*0bb0*/  IMAD.WIDE R2, R25, 0x4, R2 ;  /* 0x0000000419027825 */ /* 0x010fca00078e0202 */
[----:B------:R-:W-:Y:S01]  /*0bc0*/  REDG.E.ADD.STRONG.GPU desc[UR4][R2.64], R5 ;  /* 0x000000050200798e */ /* 0x000fe2000c12e104 */
[----:B------:R-:W-:Y:S05]  /*0bd0*/  EXIT ;  /* 0x000000000000794d */ /* 0x000fea0003800000 */
.L_x_17:
[----:B------:R-:W0:Y:S01]  /*0be0*/  LDC.64 R2, c[0x0][0x3a0] ;  /* 0x0000e800ff027b82 */ /* 0x000e220000000a00 */
[----:B------:R-:W-:Y:S02]  /*0bf0*/  IMAD.MOV.U32 R5, RZ, RZ, 0x1 ;  /* 0x00000001ff057424 */ /* 0x000fe400078e00ff */
[----:B0-----:R-:W-:-:S05]  /*0c00*/  IMAD.WIDE R2, R9, 0x4, R2 ;  /* 0x0000000409027825 */ /* 0x001fca00078e0202 */
[----:B------:R-:W-:Y:S01]  /*0c10*/  REDG.E.ADD.STRONG.GPU desc[UR4][R2.64], R5 ;  /* 0x000000050200798e */ /* 0x000fe2000c12e104 */
[----:B------:R-:W-:Y:S05]  /*0c20*/  EXIT ;  /* 0x000000000000794d */ /* 0x000fea0003800000 */
.L_x_18:
[----:B------:R-:W-:-:S00]  /*0c30*/  BRA `(.L_x_18) ;  /* 0xfffffffc00fc7947 */ /* 0x000fc0000383ffff */
[----:B------:R-:W-:-:S00]  /*0c40*/  NOP ;  /* 0x0000000000007918 */ /* 0x000fc00000000000 */
        /* <DEDUP_REMOVED lines=11> */
.L_x_34:


//--------------------- .text._Z12updateKernelPbS_P17curandStateXORWOW --------------------------
	.section	.text._Z12updateKernelPbS_P17curandStateXORWOW,"ax",@progbits
	.align	128
        .global         _Z12updateKernelPbS_P17curandStateXORWOW
        .type           _Z12updateKernelPbS_P17curandStateXORWOW,@function
        .size           _Z12updateKernelPbS_P17curandStateXORWOW,(.L_x_33 - _Z12updateKernelPbS_P17curandStateXORWOW)
        .other          _Z12updateKernelPbS_P17curandStateXORWOW,@"STO_CUDA_ENTRY STV_DEFAULT"
_Z12updateKernelPbS_P17curandStateXORWOW:
.text._Z12updateKernelPbS_P17curandStateXORWOW:
[----:B------:R-:W-:Y:S01]  /*0000*/  LDC R1, c[0x0][0x37c] ;  /* 0x0000df00ff017b82 */ /* 0x000fe20000000800 */
[----:B------:R-:W0:Y:S07]  /*0010*/  S2R R5, SR_TID.X ;  /* 0x0000000000057919 */ /* 0x000e2e0000002100 */
[----:B------:R-:W0:Y:S01]  /*0020*/  S2UR UR4, SR_CTAID.X ;  /* 0x00000000000479c3 */ /* 0x000e220000002500 */
[----:B------:R-:W1:Y:S01]  /*0030*/  LDCU.64 UR8, c[0x0][0x380] ;  /* 0x00007000ff0877ac */ /* 0x000e620008000a00 */
[----:B------:R-:W2:Y:S06]  /*0040*/  S2R R7, SR_TID.Y ;  /* 0x0000000000077919 */ /* 0x000eac0000002200 */
[----:B------:R-:W0:Y:S08]  /*0050*/  LDC R4, c[0x0][0x360] ;  /* 0x0000d800ff047b82 */ /* 0x000e300000000800 */
[----:B------:R-:W2:Y:S08]  /*0060*/  S2UR UR5, SR_CTAID.Y ;  /* 0x00000000000579c3 */ /* 0x000eb00000002600 */
[----:B------:R-:W2:Y:S01]  /*0070*/  LDC R2, c[0x0][0x364] ;  /* 0x0000d900ff027b82 */ /* 0x000ea20000000800 */
[----:B0-----:R-:W-:-:S04]  /*0080*/  IMAD R5, R4, UR4, R5 ;  /* 0x0000000404057c24 */ /* 0x001fc8000f8e0205 */
[C---:B------:R-:W-:Y:S02]  /*0090*/  VIADD R0, R5.reuse, 0x3ff ;  /* 0x000003ff05007836 */ /* 0x040fe40000000000 */
[----:B------:R-:W-:-:S03]  /*00a0*/  VIADD R9, R5, 0x401 ;  /* 0x0000040105097836 */ /* 0x000fc60000000000 */
[----:B------:R-:W-:Y:S02]  /*00b0*/  SHF.R.S32.HI R3, RZ, 0x1f, R0 ;  /* 0x0000001fff037819 */ /* 0x000fe40000011400 */
[----:B------:R-:W-:Y:S02]  /*00c0*/  SHF.R.S32.HI R8, RZ, 0x1f, R9 ;  /* 0x0000001fff087819 */ /* 0x000fe40000011409 */
[----:B------:R-:W-:Y:S02]  /*00d0*/  LEA.HI R3, R3, R0, RZ, 0xa ;  /* 0x0000000003037211 */ /* 0x000fe400078f50ff */
[----:B------:R-:W-:Y:S01]  /*00e0*/  LEA.HI R8, R8, R9, RZ, 0xa ;  /* 0x0000000908087211 */ /* 0x000fe200078f50ff */
[----:B--2---:R-:W-:Y:S01]  /*00f0*/  IMAD R2, R2, UR5, R7 ;  /* 0x0000000502027c24 */ /* 0x004fe2000f8e0207 */
[----:B------:R-:W-:Y:S01]  /*0100*/  LOP3.LUT R3, R3, 0xfffffc00, RZ, 0xc0, !PT ;  /* 0xfffffc0003037812 */ /* 0x000fe200078ec0ff */
[----:B------:R-:W0:Y:S02]  /*0110*/  LDCU.64 UR4, c[0x0][0x358] ;  /* 0x00006b00ff0477ac */ /* 0x000e240008000a00 */
[----:B------:R-:W-:Y:S01]  /*0120*/  IMAD.SHL.U32 R7, R2, 0x400, RZ ;  /* 0x0000040002077824 */ /* 0x000fe200078e00ff */
[----:B------:R-:W-:Y:S01]  /*0130*/  IADD3 R11, PT, PT, R0, -R3, RZ ;  /* 0x80000003000b7210 */ /* 0x000fe20007ffe0ff */
[----:B------:R-:W-:Y:S01]  /*0140*/  IMAD R3, R2, 0x400, R5 ;  /* 0x0000040002037824 */ /* 0x000fe200078e0205 */
[----:B------:R-:W-:Y:S01]  /*0150*/  LOP3.LUT R0, R8, 0xfffffc00, RZ, 0xc0, !PT ;  /* 0xfffffc0008007812 */ /* 0x000fe200078ec0ff */
[----:B------:R-:W-:-:S02]  /*0160*/  VIADD R6, R7, 0xffc00 ;  /* 0x000ffc0007067836 */ /* 0x000fc40000000000 */
[----:B------:R-:W-:Y:S02]  /*0170*/  VIADD R14, R7, 0x400 ;  /* 0x00000400070e7836 */ /* 0x000fe40000000000 */
[----:B------:R-:W-:Y:S01]  /*0180*/  IMAD.IADD R13, R9, 0x1, -R0 ;  /* 0x00000001090d7824 */ /* 0x000fe200078e0a00 */
[----:B------:R-:W-:Y:S02]  /*0190*/  LOP3.LUT R10, R6, 0xffc00, RZ, 0xc0, !PT ;  /* 0x000ffc00060a7812 */ /* 0x000fe400078ec0ff */
[----:B------:R-:W-:Y:S02]  /*01a0*/  SHF.R.S32.HI R0, RZ, 0x1f, R3 ;  /* 0x0000001fff007819 */ /* 0x000fe40000011403 */
[----:B-1----:R-:W-:Y:S01]  /*01b0*/  IADD3 R6, P0, PT, R3, UR8, RZ ;  /* 0x0000000803067c10 */ /* 0x002fe2000ff1e0ff */
[----:B------:R-:W-:Y:S01]  /*01c0*/  IMAD.IADD R12, R11, 0x1, R10 ;  /* 0x000000010b0c7824 */ /* 0x000fe200078e020a */
[----:B------:R-:W-:Y:S02]  /*01d0*/  LOP3.LUT R18, R14, 0xffc00, RZ, 0xc0, !PT ;  /* 0x000ffc000e127812 */ /* 0x000fe400078ec0ff */
[----:B------:R-:W-:-:S02]  /*01e0*/  IADD3.X R7, PT, PT, R0, UR9, RZ, P0, !PT ;  /* 0x0000000900077c10 */ /* 0x000fc400087fe4ff */
[C---:B------:R-:W-:Y:S01]  /*01f0*/  IADD3 R8, P1, PT, R12.reuse, UR8, RZ ;  /* 0x000000080c087c10 */ /* 0x040fe2000ff3e0ff */
[----:B------:R-:W-:Y:S02]  /*0200*/  IMAD.IADD R15, R11, 0x1, R18 ;  /* 0x000000010b0f7824 */ /* 0x000fe400078e0212 */
[----:B0-----:R-:W2:Y:S01]  /*0210*/  LDG.E.U8 R17, desc[UR4][R6.64] ;  /* 0x0000000406117981 */ /* 0x001ea2000c1e1100 */
[----:B------:R-:W-:Y:S02]  /*0220*/  LEA.HI.X.SX32 R9, R12, UR9, 0x1, P1 ;  /* 0x000000090c097c11 */ /* 0x000fe400088f0eff */
[----:B------:R-:W-:-:S03]  /*0230*/  IADD3 R12, PT, PT, R10, R13, RZ ;  /* 0x0000000d0a0c7210 */ /* 0x000fc60007ffe0ff */
[----:B------:R-:W3:Y:S01]  /*0240*/  LDG.E.U8 R16, desc[UR4][R8.64] ;  /* 0x0000000408107981 */ /* 0x000ee2000c1e1100 */
[----:B------:R-:W-:-:S04]  /*0250*/  IADD3 R10, P0, PT, R12, UR8, RZ ;  /* 0x000000080c0a7c10 */ /* 0x000fc8000ff1e0ff */
[----:B------:R-:W-:Y:S01]  /*0260*/  LEA.HI.X.SX32 R11, R12, UR9, 0x1, P0 ;  /* 0x000000090c0b7c11 */ /* 0x000fe200080f0eff */
[----:B------:R-:W-:Y:S01]  /*0270*/  IMAD.IADD R19, R13, 0x1, R18 ;  /* 0x000000010d137824 */ /* 0x000fe200078e0212 */
[C---:B------:R-:W-:Y:S01]  /*0280*/  IADD3 R14, P0, PT, R15.reuse, UR8, RZ ;  /* 0x000000080f0e7c10 */ /* 0x040fe2000ff1e0ff */
[----:B------:R-:W0:Y:S01]  /*0290*/  LDCU UR6, c[0x0][0x370] ;  /* 0x00006e00ff0677ac */ /* 0x000e220008000800 */
[----:B------:R-:W1:Y:S01]  /*02a0*/  LDC.64 R12, c[0x0][0x390] ;  /* 0x0000e400ff0c7b82 */ /* 0x000e620000000a00 */
[----:B------:R-:W4:Y:S01]  /*02b0*/  LDG.E.U8 R20, desc[UR4][R10.64] ;  /* 0x000000040a147981 */ /* 0x000f22000c1e1100 */
[----:B------:R-:W-:Y:S02]  /*02c0*/  LEA.HI.X.SX32 R15, R15, UR9, 0x1, P0 ;  /* 0x000000090f0f7c11 */ /* 0x000fe400080f0eff */
[----:B------:R-:W-:-:S03]  /*02d0*/  IADD3 R18, P0, PT, R19, UR8, RZ ;  /* 0x0000000813127c10 */ /* 0x000fc6000ff1e0ff */
[----:B------:R-:W4:Y:S01]  /*02e0*/  LDG.E.U8 R21, desc[UR4][R14.64] ;  /* 0x000000040e157981 */ /* 0x000f22000c1e1100 */
[----:B------:R-:W-:-:S05]  /*02f0*/  LEA.HI.X.SX32 R19, R19, UR9, 0x1, P0 ;  /* 0x0000000913137c11 */ /* 0x000fca00080f0eff */
[----:B------:R-:W4:Y:S01]  /*0300*/  LDG.E.U8 R18, desc[UR4][R18.64] ;  /* 0x0000000412127981 */ /* 0x000f22000c1e1100 */
[----:B0-----:R-:W-:-:S04]  /*0310*/  IMAD R4, R4, UR6, RZ ;  /* 0x0000000604047c24 */ /* 0x001fc8000f8e02ff */
[----:B------:R-:W-:-:S04]  /*0320*/  IMAD R5, R2, R4, R5 ;  /* 0x0000000402057224 */ /* 0x000fc800078e0205 */
[----:B-1----:R-:W-:-:S05]  /*0330*/  IMAD.WIDE R4, R5, 0x30, R12 ;  /* 0x0000003005047825 */ /* 0x002fca00078e020c */
[----:B------:R-:W4:Y:S04]  /*0340*/  LDG.E.64 R6, desc[UR4][R4.64+0x8] ;  /* 0x0000080404067981 */ /* 0x000f28000c1e1b00 */
[----:B------:R-:W4:Y:S04]  /*0350*/  LDG.E.64 R8, desc[UR4][R4.64+0x10] ;  /* 0x0000100404087981 */ /* 0x000f28000c1e1b00 */
[----:B------:R0:W5:Y:S04]  /*0360*/  LDG.E R2, desc[UR4][R4.64+0x20] ;  /* 0x0000200404027981 */ /* 0x000168000c1e1900 */
[----:B------:R0:W5:Y:S04]  /*0370*/  LDG.E.64 R10, desc[UR4][R4.64+0x28] ;  /* 0x00002804040a7981 */ /* 0x000168000c1e1b00 */
[----:B------:R0:W5:Y:S04]  /*0380*/  LDG.E.64 R12, desc[UR4][R4.64] ;  /* 0x00000004040c7981 */ /* 0x000168000c1e1b00 */
[----:B------:R0:W5:Y:S01]  /*0390*/  LDG.E.64 R14, desc[UR4][R4.64+0x18] ;  /* 0x00001804040e7981 */ /* 0x000162000c1e1b00 */
[----:B------:R-:W-:Y:S01]  /*03a0*/  BSSY.RECONVERGENT B0, `(.L_x_19) ;  /* 0x0000035000007945 */ /* 0x000fe20003800200 */
[----:B--2---:R-:W-:-:S02]  /*03b0*/  ISETP.NE.AND P1, PT, R17, RZ, PT ;  /* 0x000000ff1100720c */ /* 0x004fc40003f25270 */
[----:B---3--:R-:W-:Y:S01]  /*03c0*/  ISETP.NE.AND P2, PT, R16, RZ, PT ;  /* 0x000000ff1000720c */ /* 0x008fe20003f45270 */
[----:B------:R-:W-:-:S03]  /*03d0*/  IMAD.MOV.U32 R17, RZ, RZ, 0x2 ;  /* 0x00000002ff117424 */ /* 0x000fc600078e00ff */
[----:B------:R-:W-:Y:S02]  /*03e0*/  SEL R16, RZ, 0x1, !P2 ;  /* 0x00000001ff107807 */ /* 0x000fe40005000000 */
[----:B----4-:R-:W-:-:S07]  /*03f0*/  ISETP.NE.AND P0, PT, R20, RZ, PT ;  /* 0x000000ff1400720c */ /* 0x010fce0003f05270 */
[----:B------:R-:W-:Y:S01]  /*0400*/  @!P2 IMAD.MOV R17, RZ, RZ, 0x1 ;  /* 0x00000001ff11a424 */ /* 0x000fe200078e02ff */
[----:B------:R-:W-:Y:S02]  /*0410*/  @!P1 IADD3 R17, PT, PT, R16, RZ, RZ ;  /* 0x000000ff10119210 */ /* 0x000fe40007ffe0ff */
[----:B------:R-:W-:-:S03]  /*0420*/  ISETP.NE.AND P1, PT, R21, RZ, PT ;  /* 0x000000ff1500720c */ /* 0x000fc60003f25270 */
[----:B------:R-:W-:Y:S02]  /*0430*/  VIADD R16, R17, 0x1 ;  /* 0x0000000111107836 */ /* 0x000fe40000000000 */
[----:B------:R-:W-:Y:S01]  /*0440*/  @!P0 IMAD.MOV R16, RZ, RZ, R17 ;  /* 0x000000ffff108224 */ /* 0x000fe200078e0211 */
[----:B------:R-:W-:-:S03]  /*0450*/  ISETP.NE.AND P0, PT, R18, RZ, PT ;  /* 0x000000ff1200720c */ /* 0x000fc60003f05270 */
[----:B------:R-:W-:-:S04]  /*0460*/  VIADD R17, R16, 0x1 ;  /* 0x0000000110117836 */ /* 0x000fc80000000000 */
[----:B------:R-:W-:-:S05]  /*0470*/  @!P1 IMAD.MOV R17, RZ, RZ, R16 ;  /* 0x000000ffff119224 */ /* 0x000fca00078e0210 */
[----:B------:R-:W-:Y:S01]  /*0480*/  IADD3 R18, PT, PT, R17, 0x1, RZ ;  /* 0x0000000111127810 */ /* 0x000fe20007ffe0ff */
[----:B------:R-:W-:-:S05]  /*0490*/  @!P0 IMAD.MOV R18, RZ, RZ, R17 ;  /* 0x000000ffff128224 */ /* 0x000fca00078e0211 */
[----:B------:R-:W-:Y:S01]  /*04a0*/  ISETP.NE.AND P0, PT, R18, RZ, PT ;  /* 0x000000ff1200720c */ /* 0x000fe20003f05270 */
[----:B------:R-:W-:Y:S01]  /*04b0*/  IMAD.MOV.U32 R21, RZ, RZ, R7 ;  /* 0x000000ffff157224 */ /* 0x000fe200078e0007 */
[----:B------:R-:W-:Y:S01]  /*04c0*/  MOV R16, R8 ;  /* 0x0000000800107202 */ /* 0x000fe20000000f00 */
[----:B------:R-:W-:Y:S02]  /*04d0*/  IMAD.MOV.U32 R20, RZ, RZ, R6 ;  /* 0x000000ffff147224 */ /* 0x000fe400078e0006 */
[----:B------:R-:W-:-:S08]  /*04e0*/  IMAD.MOV.U32 R17, RZ, RZ, R9 ;  /* 0x000000ffff117224 */ /* 0x000fd000078e0009 */
[----:B0-----:R-:W-:Y:S05]  /*04f0*/  @!P0 BRA `(.L_x_20) ;  /* 0x00000000007c8947 */ /* 0x001fea0003800000 */
[----:B-----5:R-:W-:Y:S01]  /*0500*/  SHF.R.U32.HI R16, RZ, 0x2, R13 ;  /* 0x00000002ff107819 */ /* 0x020fe2000001160d */
[----:B------:R-:W-:Y:S01]  /*0510*/  IMAD.SHL.U32 R20, R9, 0x10, RZ ;  /* 0x0000001009147824 */ /* 0x000fe200078e00ff */
[----:B------:R-:W0:Y:S01]  /*0520*/  I2F.F64.U32 R18, R18 ;  /* 0x0000001200127312 */ /* 0x000e220000201800 */
[----:B------:R-:W-:Y:S01]  /*0530*/  VIADD R12, R12, 0x587c5 ;  /* 0x000587c50c0c7836 */ /* 0x000fe20000000000 */
[----:B------:R-:W-:Y:S01]  /*0540*/  LOP3.LUT R16, R16, R13, RZ, 0x3c, !PT ;  /* 0x0000000d10107212 */ /* 0x000fe200078e3cff */
[----:B------:R-:W-:Y:S04]  /*0550*/  BSSY.RECONVERGENT B1, `(.L_x_21) ;  /* 0x000000b000017945 */ /* 0x000fe80003800200 */
[----:B------:R-:W-:-:S05]  /*0560*/  IMAD.SHL.U32 R13, R16, 0x2, RZ ;  /* 0x00000002100d7824 */ /* 0x000fca00078e00ff */
[----:B------:R-:W-:-:S04]  /*0570*/  LOP3.LUT R13, R9, R20, R13, 0x96, !PT ;  /* 0x00000014090d7212 */ /* 0x000fc800078e960d */
[----:B------:R-:W-:Y:S01]  /*0580*/  LOP3.LUT R17, R13, R16, RZ, 0x3c, !PT ;  /* 0x000000100d117212 */ /* 0x000fe200078e3cff */
[----:B------:R-:W-:-:S04]  /*0590*/  HFMA2 R16, -RZ, RZ, 0.1171875, 0 ;  /* 0x2f800000ff107431 */ /* 0x000fc800000001ff */
[----:B------:R-:W-:-:S05]  /*05a0*/  IMAD.IADD R13, R17, 0x1, R12 ;  /* 0x00000001110d7824 */ /* 0x000fca00078e020c */
[----:B------:R-:W-:-:S05]  /*05b0*/  I2FP.F32.U32 R13, R13 ;  /* 0x0000000d000d7245 */ /* 0x000fca0000201000 */
[----:B------:R-:W-:Y:S01]  /*05c0*/  FFMA R13, R13, R16, 1.1641532182693481445e-10 ;  /* 0x2f0000000d0d7423 */ /* 0x000fe20000000010 */
[----:B------:R-:W-:-:S03]  /*05d0*/  MOV R16, 0x600 ;  /* 0x0000060000107802 */ /* 0x000fc60000000f00 */
[----:B0-----:R1:W2:Y:S04]  /*05e0*/  F2F.F64.F32 R20, R13 ;  /* 0x0000000d00147310 */ /* 0x0012a80000201800 */
[----:B-12---:R-:W-:Y:S05]  /*05f0*/  CALL.REL.NOINC `($_Z12updateKernelPbS_P17curandStateXORWOW$__internal_accurate_pow) ;  /* 0x00000000005c7944 */ /* 0x006fea0003c00000 */
[----:B------:R-:W-:Y:S05]  /*0600*/  BSYNC.RECONVERGENT B1 ;  /* 0x0000000000017941 */ /* 0x000fea0003800200 */
.L_x_21:
[----:B------:R-:W-:Y:S01]  /*0610*/  IMAD.MOV.U32 R18, RZ, RZ, R13 ;  /* 0x000000ffff127224 */ /* 0x000fe200078e000d */
[----:B------:R-:W-:Y:S01]  /*0620*/  MOV R16, R9 ;  /* 0x0000000900107202 */ /* 0x000fe20000000f00 */
[----:B------:R-:W-:Y:S02]  /*0630*/  IMAD.MOV.U32 R19, RZ, RZ, R24 ;  /* 0x000000ffff137224 */ /* 0x000fe400078e0018 */
[----:B------:R-:W-:-:S04]  /*0640*/  IMAD.MOV.U32 R13, RZ, RZ, R6 ;  /* 0x000000ffff0d7224 */ /* 0x000fc800078e0006 */
[----:B------:R-:W-:-:S08]  /*0650*/  DADD R18, -R18, 1 ;  /* 0x3ff0000012127429 */ /* 0x000fd00000000100 */
[----:B------:R-:W-:Y:S01]  /*0660*/  DSETP.GT.AND P0, PT, R18, R20, PT ;  /* 0x000000141200722a */ /* 0x000fe20003f04000 */
[----:B------:R-:W-:Y:S02]  /*0670*/  IMAD.MOV.U32 R21, RZ, RZ, R8 ;  /* 0x000000ffff157224 */ /* 0x000fe400078e0008 */
[----:B------:R-:W-:-:S11]  /*0680*/  IMAD.MOV.U32 R20, RZ, RZ, R7 ;  /* 0x000000ffff147224 */ /* 0x000fd600078e0007 */
[----:B------:R-:W0:Y:S02]  /*0690*/  @P0 LDC.64 R18, c[0x0][0x388] ;  /* 0x0000e200ff120b82 */ /* 0x000e240000000a00 */
[----:B0-----:R-:W-:Y:S01]  /*06a0*/  @P0 IADD3 R18, P1, PT, R3, R18, RZ ;  /* 0x0000001203120210 */ /* 0x001fe20007f3e0ff */
[----:B------:R-:W-:-:S04]  /*06b0*/  IMAD.MOV.U32 R3, RZ, RZ, 0x1 ;  /* 0x00000001ff037424 */ /* 0x000fc800078e00ff */
[----:B------:R-:W-:Y:S01]  /*06c0*/  @P0 IMAD.X R19, R0, 0x1, R19, P1 ;  /* 0x0000000100130824 */ /* 0x000fe200008e0613 */
[----:B------:R-:W-:-:S05]  /*06d0*/  @P0 PRMT R0, R3, 0x7610, R0 ;  /* 0x0000761003000816 */ /* 0x000fca0000000000 */
[----:B------:R0:W-:Y:S02]  /*06e0*/  @P0 STG.E.U8 desc[UR4][R18.64], R0 ;  /* 0x0000000012000986 */ /* 0x0001e4000c101104 */
.L_x_20:
[----:B------:R-:W-:Y:S05]  /*06f0*/  BSYNC.RECONVERGENT B0 ;  /* 0x0000000000007941 */ /* 0x000fea0003800200 */
.L_x_19:
[----:B-----5:R-:W-:Y:S04]  /*0700*/  STG.E.64 desc[UR4][R4.64], R12 ;  /* 0x0000000c04007986 */ /* 0x020fe8000c101b04 */
[----:B------:R-:W-:Y:S04]  /*0710*/  STG.E.64 desc[UR4][R4.64+0x8], R20 ;  /* 0x0000081404007986 */ /* 0x000fe8000c101b04 */
[----:B------:R-:W-:Y:S04]  /*0720*/  STG.E.64 desc[UR4][R4.64+0x10], R16 ;  /* 0x0000101004007986 */ /* 0x000fe8000c101b04 */
[----:B------:R-:W-:Y:S04]  /*0730*/  STG.E.64 desc[UR4][R4.64+0x18], R14 ;  /* 0x0000180e04007986 */ /* 0x000fe8000c101b04 */
[----:B------:R-:W-:Y:S04]  /*0740*/  STG.E.64 desc[UR4][R4.64+0x28], R10 ;  /* 0x0000280a04007986 */ /* 0x000fe8000c101b04 */
[----:B------:R-:W-:Y:S01]  /*0750*/  STG.E desc[UR4][R4.64+0x20], R2 ;  /* 0x0000200204007986 */ /* 0x000fe2000c101904 */
[----:B------:R-:W-:Y:S05]  /*0760*/  EXIT ;  /* 0x000000000000794d */ /* 0x000fea0003800000 */
        .type           $_Z12updateKernelPbS_P17curandStateXORWOW$__internal_accurate_pow,@function
        .size           $_Z12updateKernelPbS_P17curandStateXORWOW$__internal_accurate_pow,(.L_x_33 - $_Z12updateKernelPbS_P17curandStateXORWOW$__internal_accurate_pow)
$_Z12updateKernelPbS_P17curandStateXORWOW$__internal_accurate_pow:
[----:B------:R-:W0:Y:S01]  /*0770*/  MUFU.RCP64H R29, 1.799999237060546875 ;  /* 0x3ffccccc001d7908 */ /* 0x000e220000001800 */
[----:B------:R-:W-:Y:S02]  /*0780*/  HFMA2 R23, -RZ, RZ, 1.99609375, -19.1875 ;  /* 0x3ffcccccff177431 */ /* 0x000fe400000001ff */
[----:B------:R-:W-:Y:S01]  /*0790*/  IMAD.MOV.U32 R22, RZ, RZ, -0x33333333 ;  /* 0xcccccccdff167424 */ /* 0x000fe200078e00ff */
[----:B------:R-:W-:Y:S01]  /*07a0*/  UMOV UR6, 0x99999998 ;  /* 0x9999999800067882 */ /* 0x000fe20000000000 */
[----:B------:R-:W-:Y:S01]  /*07b0*/  IMAD.MOV.U32 R28, RZ, RZ, RZ ;  /* 0x000000ffff1c7224 */ /* 0x000fe200078e00ff */
[----:B------:R-:W-:Y:S01]  /*07c0*/  UMOV UR7, 0x3fc99999 ;  /* 0x3fc9999900077882 */ /* 0x000fe20000000000 */
[----:B------:R-:W-:Y:S01]  /*07d0*/  IMAD.MOV.U32 R24, RZ, RZ, 0x41ad3b5a ;  /* 0x41ad3b5aff187424 */ /* 0x000fe200078e00ff */
[----:B------:R-:W-:Y:S01]  /*07e0*/  UMOV UR8, 0x7d2cafe2 ;  /* 0x7d2cafe200087882 */ /* 0x000fe20000000000 */
[----:B------:R-:W-:Y:S01]  /*07f0*/  IMAD.MOV.U32 R25, RZ, RZ, 0x3ed0f5d2 ;  /* 0x3ed0f5d2ff197424 */ /* 0x000fe200078e00ff */
[----:B------:R-:W-:Y:S01]  /*0800*/  UMOV UR9, 0x3eb0f5ff ;  /* 0x3eb0f5ff00097882 */ /* 0x000fe20000000000 */
[----:B------:R-:W-:Y:S01]  /*0810*/  LOP3.LUT R13, R19, 0xff0fffff, RZ, 0xc0, !PT ;  /* 0xff0fffff130d7812 */ /* 0x000fe200078ec0ff */
[----:B0-----:R-:W-:-:S08]  /*0820*/  DFMA R22, R28, -R22, 1 ;  /* 0x3ff000001c16742b */ /* 0x001fd00000000816 */
[----:B------:R-:W-:-:S08]  /*0830*/  DFMA R22, R22, R22, R22 ;  /* 0x000000161616722b */ /* 0x000fd00000000016 */
[----:B------:R-:W-:-:S08]  /*0840*/  DFMA R28, R28, R22, R28 ;  /* 0x000000161c1c722b */ /* 0x000fd0000000001c */
[----:B------:R-:W-:-:S08]  /*0850*/  DMUL R22, R28, -UR6 ;  /* 0x800000061c167c28 */ /* 0x000fd00008000000 */
[----:B------:R-:W-:-:S08]  /*0860*/  DFMA R22, R28, -UR6, R22 ;  /* 0x800000061c167c2b */ /* 0x000fd00008000016 */
[C---:B------:R-:W-:Y:S02]  /*0870*/  DMUL R34, R22.reuse, R22 ;  /* 0x0000001616227228 */ /* 0x040fe40000000000 */
[----:B------:R-:W-:-:S06]  /*0880*/  DADD R26, -R22, -UR6 ;  /* 0x80000006161a7e29 */ /* 0x000fcc0008000100 */
[----:B------:R-:W-:Y:S01]  /*0890*/  DFMA R24, R34, UR8, R24 ;  /* 0x0000000822187c2b */ /* 0x000fe20008000018 */
[----:B------:R-:W-:Y:S01]  /*08a0*/  UMOV UR8, 0x75488a3f ;  /* 0x75488a3f00087882 */ /* 0x000fe20000000000 */
[----:B------:R-:W-:Y:S01]  /*08b0*/  UMOV UR9, 0x3ef3b20a ;  /* 0x3ef3b20a00097882 */ /* 0x000fe20000000000 */
[----:B------:R-:W-:-:S05]  /*08c0*/  DADD R26, R26, R26 ;  /* 0x000000001a1a7229 */ /* 0x000fca000000001a */
[----:B------:R-:W-:Y:S01]  /*08d0*/  DFMA R24, R34, R24, UR8 ;  /* 0x0000000822187e2b */ /* 0x000fe20008000018 */
[----:B------:R-:W-:Y:S01]  /*08e0*/  UMOV UR8, 0xe4faecd5 ;  /* 0xe4faecd500087882 */ /* 0x000fe20000000000 */
[----:B------:R-:W-:Y:S01]  /*08f0*/  UMOV UR9, 0x3f1745cd ;  /* 0x3f1745cd00097882 */ /* 0x000fe20000000000 */
[----:B------:R-:W-:Y:S01]  /*0900*/  DFMA R26, -R22, -UR6, R26 ;  /* 0x80000006161a7c2b */ /* 0x000fe2000800011a */
[----:B------:R-:W-:Y:S01]  /*0910*/  UMOV UR6, 0xb9e7b0 ;  /* 0x00b9e7b000067882 */ /* 0x000fe20000000000 */
[----:B------:R-:W-:-:S03]  /*0920*/  UMOV UR7, 0x3c46a4cb ;  /* 0x3c46a4cb00077882 */ /* 0x000fc60000000000 */
[----:B------:R-:W-:Y:S01]  /*0930*/  DFMA R24, R34, R24, UR8 ;  /* 0x0000000822187e2b */ /* 0x000fe20008000018 */
[----:B------:R-:W-:Y:S01]  /*0940*/  UMOV UR8, 0x258a578b ;  /* 0x258a578b00087882 */ /* 0x000fe20000000000 */
[----:B------:R-:W-:Y:S01]  /*0950*/  UMOV UR9, 0x3f3c71c7 ;  /* 0x3f3c71c700097882 */ /* 0x000fe20000000000 */
[----:B------:R-:W-:Y:S02]  /*0960*/  DMUL R26, R28, R26 ;  /* 0x0000001a1c1a7228 */ /* 0x000fe40000000000 */
[----:B------:R-:W-:-:S03]  /*0970*/  DMUL R28, R22, R22 ;  /* 0x00000016161c7228 */ /* 0x000fc60000000000 */
[----:B------:R-:W-:Y:S01]  /*0980*/  DFMA R24, R34, R24, UR8 ;  /* 0x0000000822187e2b */ /* 0x000fe20008000018 */
[----:B------:R-:W-:Y:S01]  /*0990*/  UMOV UR8, 0x9242b910 ;  /* 0x9242b91000087882 */ /* 0x000fe20000000000 */
[----:B------:R-:W-:-:S06]  /*09a0*/  UMOV UR9, 0x3f624924 ;  /* 0x3f62492400097882 */ /* 0x000fcc0000000000 */
[----:B------:R-:W-:Y:S01]  /*09b0*/  DFMA R32, R34, R24, UR8 ;  /* 0x0000000822207e2b */ /* 0x000fe20008000018 */
[----:B------:R-:W-:Y:S01]  /*09c0*/  UMOV UR8, 0x99999dfb ;  /* 0x99999dfb00087882 */ /* 0x000fe20000000000 */
[----:B------:R-:W-:-:S06]  /*09d0*/  UMOV UR9, 0x3f899999 ;  /* 0x3f89999900097882 */ /* 0x000fcc0000000000 */
[----:B------:R-:W-:Y:S01]  /*09e0*/  DFMA R32, R34, R32, UR8 ;  /* 0x0000000822207e2b */ /* 0x000fe20008000020 */
[----:B------:R-:W-:Y:S01]  /*09f0*/  UMOV UR8, 0x55555555 ;  /* 0x5555555500087882 */ /* 0x000fe20000000000 */
[----:B------:R-:W-:-:S06]  /*0a00*/  UMOV UR9, 0x3fb55555 ;  /* 0x3fb5555500097882 */ /* 0x000fcc0000000000 */
[----:B------:R-:W-:-:S08]  /*0a10*/  DFMA R24, R34, R32, UR8 ;  /* 0x0000000822187e2b */ /* 0x000fd00008000020 */
[----:B------:R-:W-:-:S08]  /*0a20*/  DADD R30, -R24, UR8 ;  /* 0x00000008181e7e29 */ /* 0x000fd00008000100 */
[----:B------:R-:W-:Y:S02]  /*0a30*/  DFMA R30, R34, R32, R30 ;  /* 0x00000020221e722b */ /* 0x000fe4000000001e */
[----:B------:R-:W-:Y:S01]  /*0a40*/  DFMA R34, R22, R22, -R28 ;  /* 0x000000161622722b */ /* 0x000fe2000000081c */
[----:B------:R-:W-:Y:S01]  /*0a50*/  VIADD R33, R27, 0x100000 ;  /* 0x001000001b217836 */ /* 0x000fe20000000000 */
[----:B------:R-:W-:-:S04]  /*0a60*/  MOV R32, R26 ;  /* 0x0000001a00207202 */ /* 0x000fc80000000f00 */
[----:B------:R-:W-:Y:S01]  /*0a70*/  DADD R30, R30, -UR6 ;  /* 0x800000061e1e7e29 */ /* 0x000fe20008000000 */
[----:B------:R-:W-:Y:S01]  /*0a80*/  UMOV UR6, 0x0 ;  /* 0x0000000000067882 */ /* 0x000fe20000000000 */
[C---:B------:R-:W-:Y:S01]  /*0a90*/  DFMA R32, R22.reuse, R32, R34 ;  /* 0x000000201620722b */ /* 0x040fe20000000022 */
[----:B------:R-:W-:Y:S01]  /*0aa0*/  UMOV UR7, 0x3ff00000 ;  /* 0x3ff0000000077882 */ /* 0x000fe20000000000 */
[----:B------:R-:W-:-:S08]  /*0ab0*/  DMUL R34, R22, R28 ;  /* 0x0000001c16227228 */ /* 0x000fd00000000000 */
[----:B------:R-:W-:-:S08]  /*0ac0*/  DFMA R36, R22, R28, -R34 ;  /* 0x0000001c1624722b */ /* 0x000fd00000000822 */
[----:B------:R-:W-:Y:S02]  /*0ad0*/  DFMA R36, R26, R28, R36 ;  /* 0x0000001c1a24722b */ /* 0x000fe40000000024 */
[----:B------:R-:W-:-:S06]  /*0ae0*/  DADD R28, R24, R30 ;  /* 0x00000000181c7229 */ /* 0x000fcc000000001e */
[----:B------:R-:W-:Y:S02]  /*0af0*/  DFMA R32, R22, R32, R36 ;  /* 0x000000201620722b */ /* 0x000fe40000000024 */
[----:B------:R-:W-:-:S08]  /*0b00*/  DADD R36, R24, -R28 ;  /* 0x0000000018247229 */ /* 0x000fd0000000081c */
[----:B------:R-:W-:Y:S02]  /*0b10*/  DADD R36, R30, R36 ;  /* 0x000000001e247229 */ /* 0x000fe40000000024 */
[----:B------:R-:W-:-:S08]  /*0b20*/  DMUL R30, R28, R34 ;  /* 0x000000221c1e7228 */ /* 0x000fd00000000000 */
[----:B------:R-:W-:-:S08]  /*0b30*/  DFMA R24, R28, R34, -R30 ;  /* 0x000000221c18722b */ /* 0x000fd0000000081e */
[----:B------:R-:W-:-:S08]  /*0b40*/  DFMA R24, R28, R32, R24 ;  /* 0x000000201c18722b */ /* 0x000fd00000000018 */
[----:B------:R-:W-:-:S08]  /*0b50*/  DFMA R36, R36, R34, R24 ;  /* 0x000000222424722b */ /* 0x000fd00000000018 */
[----:B------:R-:W-:-:S08]  /*0b60*/  DADD R28, R30, R36 ;  /* 0x000000001e1c7229 */ /* 0x000fd00000000024 */
[--C-:B------:R-:W-:Y:S02]  /*0b70*/  DADD R24, R22, R28.reuse ;  /* 0x0000000016187229 */ /* 0x100fe4000000001c */
[----:B------:R-:W-:-:S06]  /*0b80*/  DADD R30, R30, -R28 ;  /* 0x000000001e1e7229 */ /* 0x000fcc000000081c */
[----:B------:R-:W-:Y:S02]  /*0b90*/  DADD R22, R22, -R24 ;  /* 0x0000000016167229 */ /* 0x000fe40000000818 */
[----:B------:R-:W-:-:S06]  /*0ba0*/  DADD R30, R36, R30 ;  /* 0x00000000241e7229 */ /* 0x000fcc000000001e */
[----:B------:R-:W-:-:S08]  /*0bb0*/  DADD R22, R28, R22 ;  /* 0x000000001c167229 */ /* 0x000fd00000000016 */
[----:B------:R-:W-:Y:S01]  /*0bc0*/  DADD R30, R30, R22 ;  /* 0x000000001e1e7229 */ /* 0x000fe20000000016 */
[----:B------:R-:W-:Y:S02]  /*0bd0*/  IMAD.MOV.U32 R22, RZ, RZ, -0x105c611 ;  /* 0xfefa39efff167424 */ /* 0x000fe400078e00ff */
[----:B------:R-:W-:-:S05]  /*0be0*/  IMAD.MOV.U32 R23, RZ, RZ, 0x3fe62e42 ;  /* 0x3fe62e42ff177424 */ /* 0x000fca00078e00ff */
[----:B------:R-:W-:Y:S01]  /*0bf0*/  DADD R30, R26, R30 ;  /* 0x000000001a1e7229 */ /* 0x000fe2000000001e */
[----:B------:R-:W-:Y:S01]  /*0c00*/  IMAD.MOV.U32 R26, RZ, RZ, -0x105c611 ;  /* 0xfefa39efff1a7424 */ /* 0x000fe200078e00ff */
[----:B------:R-:W-:-:S06]  /*0c10*/  MOV R27, 0x3fe62e42 ;  /* 0x3fe62e42001b7802 */ /* 0x000fcc0000000f00 */
[----:B------:R-:W-:-:S08]  /*0c20*/  DADD R28, R24, R30 ;  /* 0x00000000181c7229 */ /* 0x000fd0000000001e */
[--C-:B------:R-:W-:Y:S02]  /*0c30*/  DFMA R22, R22, -UR6, R28.reuse ;  /* 0x8000000616167c2b */ /* 0x100fe4000800001c */
[----:B------:R-:W-:-:S06]  /*0c40*/  DADD R32, R24, -R28 ;  /* 0x0000000018207229 */ /* 0x000fcc000000081c */
[----:B------:R-:W-:Y:S02]  /*0c50*/  DFMA R24, -R26, -1, R22 ;  /* 0xbff000001a18782b */ /* 0x000fe40000000116 */
[----:B------:R-:W-:-:S06]  /*0c60*/  DADD R32, R30, R32 ;  /* 0x000000001e207229 */ /* 0x000fcc0000000020 */
[----:B------:R-:W-:Y:S01]  /*0c70*/  DADD R24, -R28, R24 ;  /* 0x000000001c187229 */ /* 0x000fe20000000118 */
[----:B------:R-:W-:Y:S02]  /*0c80*/  IMAD.MOV.U32 R28, RZ, RZ, 0x3b39803f ;  /* 0x3b39803fff1c7424 */ /* 0x000fe400078e00ff */
[----:B------:R-:W-:-:S05]  /*0c90*/  IMAD.MOV.U32 R29, RZ, RZ, 0x3c7abc9e ;  /* 0x3c7abc9eff1d7424 */ /* 0x000fca00078e00ff */
[----:B------:R-:W-:-:S08]  /*0ca0*/  DADD R24, R32, -R24 ;  /* 0x0000000020187229 */ /* 0x000fd00000000818 */
[----:B------:R-:W-:Y:S01]  /*0cb0*/  DFMA R28, R28, -UR6, R24 ;  /* 0x800000061c1c7c2b */ /* 0x000fe20008000018 */
[----:B------:R-:W-:Y:S01]  /*0cc0*/  UMOV UR6, 0x3b39803f ;  /* 0x3b39803f00067882 */ /* 0x000fe20000000000 */
[----:B------:R-:W-:Y:S01]  /*0cd0*/  IMAD.SHL.U32 R24, R19, 0x2, RZ ;  /* 0x0000000213187824 */ /* 0x000fe200078e00ff */
[----:B------:R-:W-:-:S04]  /*0ce0*/  UMOV UR7, 0x3c7abc9e ;  /* 0x3c7abc9e00077882 */ /* 0x000fc80000000000 */
[----:B------:R-:W-:Y:S01]  /*0cf0*/  ISETP.GT.U32.AND P0, PT, R24, -0x2000001, PT ;  /* 0xfdffffff1800780c */ /* 0x000fe20003f04070 */
[----:B------:R-:W-:-:S03]  /*0d00*/  DADD R24, R22, R28 ;  /* 0x0000000016187229 */ /* 0x000fc6000000001c */
[----:B------:R-:W-:-:S05]  /*0d10*/  SEL R19, R13, R19, P0 ;  /* 0x000000130d137207 */ /* 0x000fca0000000000 */
[----:B------:R-:W-:Y:S02]  /*0d20*/  DADD R22, R22, -R24 ;  /* 0x0000000016167229 */ /* 0x000fe40000000818 */
[----:B------:R-:W-:-:S06]  /*0d30*/  DMUL R30, R24, R18 ;  /* 0x00000012181e7228 */ /* 0x000fcc0000000000 */
[----:B------:R-:W-:Y:S02]  /*0d40*/  DADD R22, R28, R22 ;  /* 0x000000001c167229 */ /* 0x000fe40000000016 */
[----:B------:R-:W-:-:S08]  /*0d50*/  DFMA R24, R24, R18, -R30 ;  /* 0x000000121818722b */ /* 0x000fd0000000081e */
[----:B------:R-:W-:Y:S01]  /*0d60*/  DFMA R24, R22, R18, R24 ;  /* 0x000000121618722b */ /* 0x000fe20000000018 */
[----:B------:R-:W-:Y:S01]  /*0d70*/  MOV R22, 0x652b82fe ;  /* 0x652b82fe00167802 */ /* 0x000fe20000000f00 */
[----:B------:R-:W-:-:S06]  /*0d80*/  IMAD.MOV.U32 R23, RZ, RZ, 0x3ff71547 ;  /* 0x3ff71547ff177424 */ /* 0x000fcc00078e00ff */
[----:B------:R-:W-:-:S08]  /*0d90*/  DADD R18, R30, R24 ;  /* 0x000000001e127229 */ /* 0x000fd00000000018 */
[----:B------:R-:W-:Y:S02]  /*0da0*/  DFMA R22, R18, R22, 6.75539944105574400000e+15 ;  /* 0x433800001216742b */ /* 0x000fe40000000016 */
[----:B------:R-:W-:Y:S01]  /*0db0*/  FSETP.GEU.AND P0, PT, |R19|, 4.1917929649353027344, PT ;  /* 0x4086232b1300780b */ /* 0x000fe20003f0e200 */
[----:B------:R-:W-:-:S05]  /*0dc0*/  DADD R30, R30, -R18 ;  /* 0x000000001e1e7229 */ /* 0x000fca0000000812 */
[----:B------:R-:W-:-:S03]  /*0dd0*/  DADD R28, R22, -6.75539944105574400000e+15 ;  /* 0xc3380000161c7429 */ /* 0x000fc60000000000 */
[----:B------:R-:W-:-:S05]  /*0de0*/  DADD R24, R24, R30 ;  /* 0x0000000018187229 */ /* 0x000fca000000001e */
[----:B------:R-:W-:-:S08]  /*0df0*/  DFMA R26, R28, -R26, R18 ;  /* 0x8000001a1c1a722b */ /* 0x000fd00000000012 */
[----:B------:R-:W-:Y:S01]  /*0e00*/  DFMA R26, R28, -UR6, R26 ;  /* 0x800000061c1a7c2b */ /* 0x000fe2000800001a */
[----:B------:R-:W-:Y:S01]  /*0e10*/  UMOV UR6, 0x69ce2bdf ;  /* 0x69ce2bdf00067882 */ /* 0x000fe20000000000 */
[----:B------:R-:W-:Y:S01]  /*0e20*/  IMAD.MOV.U32 R28, RZ, RZ, -0x35dec16 ;  /* 0xfca213eaff1c7424 */ /* 0x000fe200078e00ff */
[----:B------:R-:W-:Y:S01]  /*0e30*/  UMOV UR7, 0x3e5ade15 ;  /* 0x3e5ade1500077882 */ /* 0x000fe20000000000 */
[----:B------:R-:W-:-:S06]  /*0e40*/  IMAD.MOV.U32 R29, RZ, RZ, 0x3e928af3 ;  /* 0x3e928af3ff1d7424 */ /* 0x000fcc00078e00ff */
[----:B------:R-:W-:Y:S01]  /*0e50*/  DFMA R28, R26, UR6, R28 ;  /* 0x000000061a1c7c2b */ /* 0x000fe2000800001c */
        /* <DEDUP_REMOVED lines=24> */
[----:B------:R-:W-:-:S08]  /*0fe0*/  DFMA R28, R26, R28, 1 ;  /* 0x3ff000001a1c742b */ /* 0x000fd0000000001c */
[----:B------:R-:W-:-:S10]  /*0ff0*/  DFMA R26, R26, R28, 1 ;  /* 0x3ff000001a1a742b */ /* 0x000fd4000000001c */
[----:B------:R-:W-:Y:S01]  /*1000*/  LEA R29, R22, R27, 0x14 ;  /* 0x0000001b161d7211 */ /* 0x000fe200078ea0ff */
[----:B------:R-:W-:Y:S01]  /*1010*/  IMAD.MOV.U32 R28, RZ, RZ, R26 ;  /* 0x000000ffff1c7224 */ /* 0x000fe200078e001a */
[----:B------:R-:W-:Y:S06]  /*1020*/  @!P0 BRA `(.L_x_22) ;  /* 0x0000000000308947 */ /* 0x000fec0003800000 */
[----:B------:R-:W-:Y:S01]  /*1030*/  FSETP.GEU.AND P1, PT, |R19|, 4.2275390625, PT ;  /* 0x408748001300780b */ /* 0x000fe20003f2e200 */
[C---:B------:R-:W-:Y:S02]  /*1040*/  DADD R28, R18.reuse, +INF ;  /* 0x7ff00000121c7429 */ /* 0x040fe40000000000 */
[----:B------:R-:W-:-:S08]  /*1050*/  DSETP.GEU.AND P0, PT, R18, RZ, PT ;  /* 0x000000ff1200722a */ /* 0x000fd00003f0e000 */
[----:B------:R-:W-:Y:S02]  /*1060*/  FSEL R28, R28, RZ, P0 ;  /* 0x000000ff1c1c7208 */ /* 0x000fe40000000000 */
[----:B------:R-:W-:Y:S02]  /*1070*/  @!P1 LEA.HI R13, R22, R22, RZ, 0x1 ;  /* 0x00000016160d9211 */ /* 0x000fe400078f08ff */
[----:B------:R-:W-:Y:S02]  /*1080*/  FSEL R29, R29, RZ, P0 ;  /* 0x000000ff1d1d7208 */ /* 0x000fe40000000000 */
[----:B------:R-:W-:-:S05]  /*1090*/  @!P1 SHF.R.S32.HI R13, RZ, 0x1, R13 ;  /* 0x00000001ff0d9819 */ /* 0x000fca000001140d */
[----:B------:R-:W-:Y:S02]  /*10a0*/  @!P1 IMAD.IADD R18, R22, 0x1, -R13 ;  /* 0x0000000116129824 */ /* 0x000fe400078e0a0d */
[----:B------:R-:W-:-:S03]  /*10b0*/  @!P1 IMAD R27, R13, 0x100000, R27 ;  /* 0x001000000d1b9824 */ /* 0x000fc600078e021b */
[----:B------:R-:W-:Y:S02]  /*10c0*/  @!P1 LEA R19, R18, 0x3ff00000, 0x14 ;  /* 0x3ff0000012139811 */ /* 0x000fe400078ea0ff */
[----:B------:R-:W-:-:S06]  /*10d0*/  @!P1 MOV R18, RZ ;  /* 0x000000ff00129202 */ /* 0x000fcc0000000f00 */
[----:B------:R-:W-:-:S11]  /*10e0*/  @!P1 DMUL R28, R26, R18 ;  /* 0x000000121a1c9228 */ /* 0x000fd60000000000 */
.L_x_22:
[----:B------:R-:W-:Y:S01]  /*10f0*/  DFMA R24, R24, R28, R28 ;  /* 0x0000001c1818722b */ /* 0x000fe2000000001c */
[----:B------:R-:W-:Y:S01]  /*1100*/  IMAD.MOV.U32 R18, RZ, RZ, R16 ;  /* 0x000000ffff127224 */ /* 0x000fe200078e0010 */
[----:B------:R-:W-:Y:S01]  /*1110*/  DSETP.NEU.AND P0, PT, |R28|, +INF , PT ;  /* 0x7ff000001c00742a */ /* 0x000fe20003f0d200 */
[----:B------:R-:W-:-:S07]  /*1120*/  IMAD.MOV.U32 R19, RZ, RZ, 0x0 ;  /* 0x00000000ff137424 */ /* 0x000fce00078e00ff */
[----:B------:R-:W-:Y:S02]  /*1130*/  FSEL R13, R28, R24, !P0 ;  /* 0x000000181c0d7208 */ /* 0x000fe40004000000 */
[----:B------:R-:W-:Y:S01]  /*1140*/  FSEL R24, R29, R25, !P0 ;  /* 0x000000191d187208 */ /* 0x000fe20004000000 */
[----:B------:R-:W-:Y:S06]  /*1150*/  RET.REL.NODEC R18 `(_Z12updateKernelPbS_P17curandStateXORWOW) ;  /* 0xffffffec12a87950 */ /* 0x000fec0003c3ffff */
.L_x_23:
        /* <DEDUP_REMOVED lines=10> */
.L_x_33:


//--------------------- .text._Z10initCurandP17curandStateXORWOWy --------------------------
	.section	.text._Z10initCurandP17curandStateXORWOWy,"ax",@progbits
	.align	128
        .global         _Z10initCurandP17curandStateXORWOWy
        .type           _Z10initCurandP17curandStateXORWOWy,@function
        .size           _Z10initCurandP17curandStateXORWOWy,(.L_x_36 - _Z10initCurandP17curandStateXORWOWy)
        .other          _Z10initCurandP17curandStateXORWOWy,@"STO_CUDA_ENTRY STV_DEFAULT"
_Z10initCurandP17curandStateXORWOWy:
.text._Z10initCurandP17curandStateXORWOWy:
[----:B------:R-:W-:Y:S01]  /*0000*/  LDC R1, c[0x0][0x37c] ;  /* 0x0000df00ff017b82 */ /* 0x000fe20000000800 */
[----:B------:R-:W0:Y:S01]  /*0010*/  S2R R3, SR_TID.Y ;  /* 0x0000000000037919 */ /* 0x000e220000002200 */
[----:B------:R-:W1:Y:S06]  /*0020*/  LDCU UR7, c[0x0][0x360] ;  /* 0x00006c00ff0777ac */ /* 0x000e6c0008000800 */
[----:B------:R-:W0:Y:S01]  /*0030*/  S2UR UR4, SR_CTAID.Y ;  /* 0x00000000000479c3 */ /* 0x000e220000002600 */
[----:B------:R-:W-:Y:S01]  /*0040*/  BSSY.RECONVERGENT B0, `(.L_x_24) ;  /* 0x00000eb000007945 */ /* 0x000fe20003800200 */
[----:B------:R-:W1:Y:S06]  /*0050*/  S2R R13, SR_TID.X ;  /* 0x00000000000d7919 */ /* 0x000e6c0000002100 */
[----:B------:R-:W0:Y:S08]  /*0060*/  LDC R0, c[0x0][0x364] ;  /* 0x0000d900ff007b82 */ /* 0x000e300000000800 */
[----:B------:R-:W2:Y:S08]  /*0070*/  LDC.64 R8, c[0x0][0x388] ;  /* 0x0000e200ff087b82 */ /* 0x000eb00000000a00 */
[----:B------:R-:W3:Y:S08]  /*0080*/  S2UR UR6, SR_CTAID.X ;  /* 0x00000000000679c3 */ /* 0x000ef00000002500 */
[----:B------:R-:W3:Y:S01]  /*0090*/  LDC R5, c[0x0][0x370] ;  /* 0x0000dc00ff057b82 */ /* 0x000ee20000000800 */
[----:B0-----:R-:W-:Y:S01]  /*00a0*/  IMAD R0, R0, UR4, R3 ;  /* 0x0000000400007c24 */ /* 0x001fe2000f8e0203 */
[----:B------:R-:W0:Y:S06]  /*00b0*/  LDCU.64 UR4, c[0x0][0x358] ;  /* 0x00006b00ff0477ac */ /* 0x000e2c0008000a00 */
[----:B------:R-:W4:Y:S01]  /*00c0*/  LDC.64 R6, c[0x0][0x380] ;  /* 0x0000e000ff067b82 */ /* 0x000f220000000a00 */
[----:B--2---:R-:W-:-:S02]  /*00d0*/  LOP3.LUT R2, R8, 0xaad26b49, RZ, 0x3c, !PT ;  /* 0xaad26b4908027812 */ /* 0x004fc400078e3cff */
[----:B------:R-:W-:-:S03]  /*00e0*/  LOP3.LUT R3, R9, 0xf7dcefdd, RZ, 0x3c, !PT ;  /* 0xf7dcefdd09037812 */ /* 0x000fc600078e3cff */
[----:B------:R-:W-:Y:S02]  /*00f0*/  IMAD R2, R2, 0x4182bed5, RZ ;  /* 0x4182bed502027824 */ /* 0x000fe400078e02ff */
[----:B------:R-:W-:Y:S02]  /*0100*/  IMAD R3, R3, -0x658354e5, RZ ;  /* 0x9a7cab1b03037824 */ /* 0x000fe400078e02ff */
[C---:B------:R-:W-:Y:S01]  /*0110*/  VIADD R11, R2.reuse, 0x583f19 ;  /* 0x00583f19020b7836 */ /* 0x040fe20000000000 */
[C---:B------:R-:W-:Y:S01]  /*0120*/  LOP3.LUT R8, R2.reuse, 0x159a55e5, RZ, 0x3c, !PT ;  /* 0x159a55e502087812 */ /* 0x040fe200078e3cff */
[C---:B------:R-:W-:Y:S01]  /*0130*/  VIADD R9, R3.reuse, 0x1f123bb5 ;  /* 0x1f123bb503097836 */ /* 0x040fe20000000000 */
[----:B------:R-:W-:Y:S02]  /*0140*/  IADD3 R4, PT, PT, R2, 0x64f0c9, R3 ;  /* 0x0064f0c902047810 */ /* 0x000fe40007ffe003 */
[----:B------:R-:W-:Y:S01]  /*0150*/  LOP3.LUT R10, R3, 0x5491333, RZ, 0x3c, !PT ;  /* 0x05491333030a7812 */ /* 0x000fe200078e3cff */
[----:B---3--:R-:W-:-:S02]  /*0160*/  IMAD R0, R0, R5, UR6 ;  /* 0x0000000600007e24 */ /* 0x008fc4000f8e0205 */
[----:B------:R-:W-:Y:S02]  /*0170*/  VIADD R5, R2, 0x75bcd15 ;  /* 0x075bcd1502057836 */ /* 0x000fe40000000000 */
[----:B-1----:R-:W-:-:S04]  /*0180*/  IMAD R13, R0, UR7, R13 ;  /* 0x00000007000d7c24 */ /* 0x002fc8000f8e020d */
[C---:B----4-:R-:W-:Y:S01]  /*0190*/  IMAD.WIDE R6, R13.reuse, 0x30, R6 ;  /* 0x000000300d067825 */ /* 0x050fe200078e0206 */
[----:B------:R-:W-:-:S04]  /*01a0*/  ISETP.NE.AND P0, PT, R13, RZ, PT ;  /* 0x000000ff0d00720c */ /* 0x000fc80003f05270 */
[----:B0-----:R0:W-:Y:S04]  /*01b0*/  STG.E.64 desc[UR4][R6.64], R4 ;  /* 0x0000000406007986 */ /* 0x0011e8000c101b04 */
[----:B------:R0:W-:Y:S04]  /*01c0*/  STG.E.64 desc[UR4][R6.64+0x8], R8 ;  /* 0x0000080806007986 */ /* 0x0001e8000c101b04 */
[----:B------:R0:W-:Y:S01]  /*01d0*/  STG.E.64 desc[UR4][R6.64+0x10], R10 ;  /* 0x0000100a06007986 */ /* 0x0001e2000c101b04 */
[----:B------:R-:W-:Y:S05]  /*01e0*/  @!P0 BRA `(.L_x_25) ;  /* 0x0000000c00408947 */ /* 0x000fea0003800000 */
[----:B------:R-:W-:Y:S01]  /*01f0*/  SHF.R.S32.HI R0, RZ, 0x1f, R13 ;  /* 0x0000001fff007819 */ /* 0x000fe2000001140d */
[----:B------:R-:W-:-:S07]  /*0200*/  IMAD.MOV.U32 R12, RZ, RZ, RZ ;  /* 0x000000ffff0c7224 */ /* 0x000fce00078e00ff */
.L_x_31:
[----:B-1----:R-:W-:Y:S01]  /*0210*/  LOP3.LUT R2, R13, 0x3, RZ, 0xc0, !PT ;  /* 0x000000030d027812 */ /* 0x002fe200078ec0ff */
[----:B------:R-:W-:Y:S03]  /*0220*/  BSSY.RECONVERGENT B1, `(.L_x_26) ;  /* 0x00000c6000017945 */ /* 0x000fe60003800200 */
[----:B------:R-:W-:-:S04]  /*0230*/  ISETP.NE.U32.AND P0, PT, R2, RZ, PT ;  /* 0x000000ff0200720c */ /* 0x000fc80003f05070 */
[----:B------:R-:W-:-:S13]  /*0240*/  ISETP.NE.AND.EX P0, PT, RZ, RZ, PT, P0 ;  /* 0x000000ffff00720c */ /* 0x000fda0003f05300 */
[----:B------:R-:W-:Y:S05]  /*0250*/  @!P0 BRA `(.L_x_27) ;  /* 0x0000000c00088947 */ /* 0x000fea0003800000 */
[----:B0-----:R-:W0:Y:S01]  /*0260*/  LDC.64 R8, c[0x4][RZ] ;  /* 0x01000000ff087b82 */ /* 0x001e220000000a00 */
[----:B------:R-:W-:Y:S02]  /*0270*/  IMAD.MOV.U32 R14, RZ, RZ, RZ ;  /* 0x000000ffff0e7224 */ /* 0x000fe400078e00ff */
[----:B0-----:R-:W-:-:S07]  /*0280*/  IMAD.WIDE.U32 R8, R12, 0xc80, R8 ;  /* 0x00000c800c087825 */ /* 0x001fce00078e0008 */
.L_x_30:
[----:B-1----:R-:W-:Y:S01]  /*0290*/  IMAD.MOV.U32 R15, RZ, RZ, RZ ;  /* 0x000000ffff0f7224 */ /* 0x002fe200078e00ff */
[----:B------:R-:W-:Y:S01]  /*02a0*/  CS2R R2, SRZ ;  /* 0x0000000000027805 */ /* 0x000fe2000001ff00 */
[----:B------:R-:W-:Y:S01]  /*02b0*/  IMAD.MOV.U32 R17, RZ, RZ, RZ ;  /* 0x000000ffff117224 */ /* 0x000fe200078e00ff */
[----:B------:R-:W-:-:S07]  /*02c0*/  CS2R R4, SRZ ;  /* 0x0000000000047805 */ /* 0x000fce000001ff00 */
.L_x_29:
[----:B------:R-:W-:-:S05]  /*02d0*/  IMAD.WIDE.U32 R10, R17, 0x4, R6 ;  /* 0x00000004110a7825 */ /* 0x000fca00078e0006 */
[----:B------:R0:W5:Y:S01]  /*02e0*/  LDG.E R16, desc[UR4][R10.64+0x4] ;  /* 0x000004040a107981 */ /* 0x000162000c1e1900 */
[----:B------:R-:W-:-:S07]  /*02f0*/  IMAD.MOV.U32 R19, RZ, RZ, RZ ;  /* 0x000000ffff137224 */ /* 0x000fce00078e00ff */
.L_x_28:
[----:B-----5:R-:W-:Y:S01]  /*0300*/  SHF.R.U32.HI R24, RZ, R19, R16 ;  /* 0x00000013ff187219 */ /* 0x020fe20000011610 */
[----:B0-----:R-:W-:-:S03]  /*0310*/  IMAD.SHL.U32 R10, R17, 0x20, RZ ;  /* 0x00000020110a7824 */ /* 0x001fc600078e00ff */
[----:B------:R-:W-:Y:S01]  /*0320*/  LOP3.LUT R11, R24, 0x1, RZ, 0xc0, !PT ;  /* 0x00000001180b7812 */ /* 0x000fe200078ec0ff */
[----:B------:R-:W-:-:S03]  /*0330*/  IMAD.IADD R10, R10, 0x1, R19 ;  /* 0x000000010a0a7824 */ /* 0x000fc600078e0213 */
[----:B------:R-:W-:Y:S01]  /*0340*/  ISETP.NE.U32.AND P0, PT, R11, 0x1, PT ;  /* 0x000000010b00780c */ /* 0x000fe20003f05070 */
[----:B------:R-:W-:-:S03]  /*0350*/  IMAD R11, R10, 0x5, RZ ;  /* 0x000000050a0b7824 */ /* 0x000fc600078e02ff */
[----:B------:R-:W-:Y:S01]  /*0360*/  R2P PR, R24, 0x7e ;  /* 0x0000007e18007804 */ /* 0x000fe20000000000 */
[----:B------:R-:W-:-:S08]  /*0370*/  IMAD.WIDE.U32 R10, R11, 0x4, R8 ;  /* 0x000000040b0a7825 */ /* 0x000fd000078e0008 */
[----:B------:R-:W2:Y:S04]  /*0380*/  @!P0 LDG.E R18, desc[UR4][R10.64] ;  /* 0x000000040a128981 */ /* 0x000ea8000c1e1900 */
[----:B------:R-:W3:Y:S04]  /*0390*/  @!P0 LDG.E R20, desc[UR4][R10.64+0x10] ;  /* 0x000010040a148981 */ /* 0x000ee8000c1e1900 */
[----:B------:R-:W4:Y:S04]  /*03a0*/  @P1 LDG.E R22, desc[UR4][R10.64+0x14] ;  /* 0x000014040a161981 */ /* 0x000f28000c1e1900 */
[----:B------:R-:W4:Y:S04]  /*03b0*/  @P2 LDG.E R26, desc[UR4][R10.64+0x28] ;  /* 0x000028040a1a2981 */ /* 0x000f28000c1e1900 */
[----:B------:R-:W4:Y:S04]  /*03c0*/  @!P0 LDG.E R21, desc[UR4][R10.64+0x4] ;  /* 0x000004040a158981 */ /* 0x000f28000c1e1900 */
[----:B------:R-:W4:Y:S04]  /*03d0*/  @!P0 LDG.E R23, desc[UR4][R10.64+0xc] ;  /* 0x00000c040a178981 */ /* 0x000f28000c1e1900 */
[----:B------:R-:W4:Y:S04]  /*03e0*/  @P1 LDG.E R25, desc[UR4][R10.64+0x18] ;  /* 0x000018040a191981 */ /* 0x000f28000c1e1900 */
[----:B------:R-:W4:Y:S04]  /*03f0*/  @P3 LDG.E R28, desc[UR4][R10.64+0x3c] ;  /* 0x00003c040a1c3981 */ /* 0x000f28000c1e1900 */
[----:B------:R-:W4:Y:S01]  /*0400*/  @P6 LDG.E R27, desc[UR4][R10.64+0x7c] ;  /* 0x00007c040a1b6981 */ /* 0x000f22000c1e1900 */
[----:B--2---:R-:W-:-:S03]  /*0410*/  @!P0 LOP3.LUT R15, R15, R18, RZ, 0x3c, !PT ;  /* 0x000000120f0f8212 */ /* 0x004fc600078e3cff */
[----:B------:R-:W2:Y:S01]  /*0420*/  @!P0 LDG.E R18, desc[UR4][R10.64+0x8] ;  /* 0x000008040a128981 */ /* 0x000ea2000c1e1900 */
[----:B---3--:R-:W-:-:S03]  /*0430*/  @!P0 LOP3.LUT R3, R3, R20, RZ, 0x3c, !PT ;  /* 0x0000001403038212 */ /* 0x008fc600078e3cff */
[----:B------:R-:W3:Y:S01]  /*0440*/  @P1 LDG.E R20, desc[UR4][R10.64+0x24] ;  /* 0x000024040a141981 */ /* 0x000ee2000c1e1900 */
[----:B----4-:R-:W-:-:S03]  /*0450*/  @P1 LOP3.LUT R15, R15, R22, RZ, 0x3c, !PT ;  /* 0x000000160f0f1212 */ /* 0x010fc600078e3cff */
[----:B------:R-:W4:Y:S01]  /*0460*/  @P2 LDG.E R22, desc[UR4][R10.64+0x38] ;  /* 0x000038040a162981 */ /* 0x000f22000c1e1900 */
[----:B------:R-:W-:-:S03]  /*0470*/  @P2 LOP3.LUT R15, R15, R26, RZ, 0x3c, !PT ;  /* 0x0000001a0f0f2212 */ /* 0x000fc600078e3cff */
[----:B------:R-:W4:Y:S01]  /*0480*/  @P4 LDG.E R26, desc[UR4][R10.64+0x50] ;  /* 0x000050040a1a4981 */ /* 0x000f22000c1e1900 */
[----:B------:R-:W-:-:S03]  /*0490*/  @!P0 LOP3.LUT R4, R4, R21, RZ, 0x3c, !PT ;  /* 0x0000001504048212 */ /* 0x000fc600078e3cff */
[----:B------:R-:W4:Y:S01]  /*04a0*/  @P1 LDG.E R21, desc[UR4][R10.64+0x20] ;  /* 0x000020040a151981 */ /* 0x000f22000c1e1900 */
[----:B------:R-:W-:-:S03]  /*04b0*/  @!P0 LOP3.LUT R2, R2, R23, RZ, 0x3c, !PT ;  /* 0x0000001702028212 */ /* 0x000fc600078e3cff */
[----:B------:R-:W4:Y:S01]  /*04c0*/  @P2 LDG.E R23, desc[UR4][R10.64+0x2c] ;  /* 0x00002c040a172981 */ /* 0x000f22000c1e1900 */
[----:B------:R-:W-:-:S03]  /*04d0*/  @P1 LOP3.LUT R4, R4, R25, RZ, 0x3c, !PT ;  /* 0x0000001904041212 */ /* 0x000fc600078e3cff */
[----:B------:R-:W4:Y:S01]  /*04e0*/  @P2 LDG.E R25, desc[UR4][R10.64+0x34] ;  /* 0x000034040a192981 */ /* 0x000f22000c1e1900 */
[----:B--2---:R-:W-:-:S03]  /*04f0*/  @!P0 LOP3.LUT R5, R5, R18, RZ, 0x3c, !PT ;  /* 0x0000001205058212 */ /* 0x004fc600078e3cff */
[----:B------:R-:W2:Y:S01]  /*0500*/  @P1 LDG.E R18, desc[UR4][R10.64+0x1c] ;  /* 0x00001c040a121981 */ /* 0x000ea2000c1e1900 */
[----:B---3--:R-:W-:-:S03]  /*0510*/  @P1 LOP3.LUT R3, R3, R20, RZ, 0x3c, !PT ;  /* 0x0000001403031212 */ /* 0x008fc600078e3cff */
[----:B------:R-:W3:Y:S01]  /*0520*/  @P2 LDG.E R20, desc[UR4][R10.64+0x30] ;  /* 0x000030040a142981 */ /* 0x000ee2000c1e1900 */
[----:B----4-:R-:W-:-:S03]  /*0530*/  @P2 LOP3.LUT R3, R3, R22, RZ, 0x3c, !PT ;  /* 0x0000001603032212 */ /* 0x010fc600078e3cff */
[----:B------:R-:W4:Y:S01]  /*0540*/  @P3 LDG.E R22, desc[UR4][R10.64+0x4c] ;  /* 0x00004c040a163981 */ /* 0x000f22000c1e1900 */
[----:B------:R-:W-:-:S04]  /*0550*/  @P3 LOP3.LUT R15, R15, R28, RZ, 0x3c, !PT ;  /* 0x0000001c0f0f3212 */ /* 0x000fc800078e3cff */
[----:B------:R-:W-:Y:S02]  /*0560*/  @P4 LOP3.LUT R15, R15, R26, RZ, 0x3c, !PT ;  /* 0x0000001a0f0f4212 */ /* 0x000fe400078e3cff */
[----:B------:R-:W-:Y:S01]  /*0570*/  @P1 LOP3.LUT R2, R2, R21, RZ, 0x3c, !PT ;  /* 0x0000001502021212 */ /* 0x000fe200078e3cff */
[----:B------:R-:W4:Y:S04]  /*0580*/  @P5 LDG.E R26, desc[UR4][R10.64+0x64] ;  /* 0x000064040a1a5981 */ /* 0x000f28000c1e1900 */
[----:B------:R-:W4:Y:S01]  /*0590*/  @P3 LDG.E R21, desc[UR4][R10.64+0x40] ;  /* 0x000040040a153981 */ /* 0x000f22000c1e1900 */
[----:B------:R-:W-:Y:S02]  /*05a0*/  @P2 LOP3.LUT R4, R4, R23, RZ, 0x3c, !PT ;  /* 0x0000001704042212 */ /* 0x000fe400078e3cff */
[----:B------:R-:W-:Y:S01]  /*05b0*/  @P2 LOP3.LUT R2, R2, R25, RZ, 0x3c, !PT ;  /* 0x0000001902022212 */ /* 0x000fe200078e3cff */
[----:B------:R-:W4:Y:S04]  /*05c0*/  @P3 LDG.E R23, desc[UR4][R10.64+0x48] ;  /* 0x000048040a173981 */ /* 0x000f28000c1e1900 */
[----:B------:R-:W4:Y:S01]  /*05d0*/  @P4 LDG.E R25, desc[UR4][R10.64+0x54] ;  /* 0x000054040a194981 */ /* 0x000f22000c1e1900 */
[----:B--2---:R-:W-:-:S03]  /*05e0*/  @P1 LOP3.LUT R5, R5, R18, RZ, 0x3c, !PT ;  /* 0x0000001205051212 */ /* 0x004fc600078e3cff */
[----:B------:R-:W2:Y:S01]  /*05f0*/  @P3 LDG.E R18, desc[UR4][R10.64+0x44] ;  /* 0x000044040a123981 */ /* 0x000ea2000c1e1900 */
[----:B---3--:R-:W-:-:S03]  /*0600*/  @P2 LOP3.LUT R5, R5, R20, RZ, 0x3c, !PT ;  /* 0x0000001405052212 */ /* 0x008fc600078e3cff */
[----:B------:R-:W3:Y:S01]  /*0610*/  @P4 LDG.E R20, desc[UR4][R10.64+0x58] ;  /* 0x000058040a144981 */ /* 0x000ee2000c1e1900 */
[----:B----4-:R-:W-:-:S03]  /*0620*/  @P3 LOP3.LUT R3, R3, R22, RZ, 0x3c, !PT ;  /* 0x0000001603033212 */ /* 0x010fc600078e3cff */
[----:B------:R-:W4:Y:S01]  /*0630*/  @P4 LDG.E R22, desc[UR4][R10.64+0x60] ;  /* 0x000060040a164981 */ /* 0x000f22000c1e1900 */
[----:B------:R-:W-:Y:S02]  /*0640*/  LOP3.LUT P0, RZ, R24, 0x80, RZ, 0xc0, !PT ;  /* 0x0000008018ff7812 */ /* 0x000fe4000780c0ff */
[----:B------:R-:W-:Y:S02]  /*0650*/  @P5 LOP3.LUT R15, R15, R26, RZ, 0x3c, !PT ;  /* 0x0000001a0f0f5212 */ /* 0x000fe400078e3cff */
[----:B------:R-:W4:Y:S01]  /*0660*/  @P6 LDG.E R26, desc[UR4][R10.64+0x78] ;  /* 0x000078040a1a6981 */ /* 0x000f22000c1e1900 */
[----:B------:R-:W-:-:S03]  /*0670*/  @P3 LOP3.LUT R4, R4, R21, RZ, 0x3c, !PT ;  /* 0x0000001504043212 */ /* 0x000fc600078e3cff */
[----:B------:R-:W4:Y:S01]  /*0680*/  @P4 LDG.E R21, desc[UR4][R10.64+0x5c] ;  /* 0x00005c040a154981 */ /* 0x000f22000c1e1900 */
[----:B------:R-:W-:-:S03]  /*0690*/  @P3 LOP3.LUT R2, R2, R23, RZ, 0x3c, !PT ;  /* 0x0000001702023212 */ /* 0x000fc600078e3cff */
[----:B------:R-:W4:Y:S01]  /*06a0*/  @P5 LDG.E R23, desc[UR4][R10.64+0x68] ;  /* 0x000068040a175981 */ /* 0x000f22000c1e1900 */
[----:B------:R-:W-:-:S03]  /*06b0*/  @P4 LOP3.LUT R4, R4, R25, RZ, 0x3c, !PT ;  /* 0x0000001904044212 */ /* 0x000fc600078e3cff */
[----:B------:R-:W4:Y:S01]  /*06c0*/  @P5 LDG.E R25, desc[UR4][R10.64+0x70] ;  /* 0x000070040a195981 */ /* 0x000f22000c1e1900 */
[----:B--2---:R-:W-:-:S03]  /*06d0*/  @P3 LOP3.LUT R5, R5, R18, RZ, 0x3c, !PT ;  /* 0x0000001205053212 */ /* 0x004fc600078e3cff */
[----:B------:R-:W2:Y:S01]  /*06e0*/  @P5 LDG.E R18, desc[UR4][R10.64+0x6c] ;  /* 0x00006c040a125981 */ /* 0x000ea2000c1e1900 */
[----:B---3--:R-:W-:-:S03]  /*06f0*/  @P4 LOP3.LUT R5, R5, R20, RZ, 0x3c, !PT ;  /* 0x0000001405054212 */ /* 0x008fc600078e3cff */
[----:B------:R-:W3:Y:S01]  /*0700*/  @P5 LDG.E R20, desc[UR4][R10.64+0x74] ;  /* 0x000074040a145981 */ /* 0x000ee2000c1e1900 */
[----:B----4-:R-:W-:-:S03]  /*0710*/  @P4 LOP3.LUT R3, R3, R22, RZ, 0x3c, !PT ;  /* 0x0000001603034212 */ /* 0x010fc600078e3cff */
[----:B------:R-:W4:Y:S01]  /*0720*/  @P0 LDG.E R22, desc[UR4][R10.64+0x8c] ;  /* 0x00008c040a160981 */ /* 0x000f22000c1e1900 */
[----:B------:R-:W-:-:S03]  /*0730*/  @P6 LOP3.LUT R15, R15, R26, RZ, 0x3c, !PT ;  /* 0x0000001a0f0f6212 */ /* 0x000fc600078e3cff */
        /* <DEDUP_REMOVED lines=13> */
[----:B------:R-:W-:Y:S02]  /*0810*/  @P6 LOP3.LUT R4, R4, R27, RZ, 0x3c, !PT ;  /* 0x0000001b04046212 */ /* 0x000fe400078e3cff */
[----:B------:R-:W-:Y:S02]  /*0820*/  @P6 LOP3.LUT R2, R2, R21, RZ, 0x3c, !PT ;  /* 0x0000001502026212 */ /* 0x000fe400078e3cff */
[----:B------:R-:W-:Y:S02]  /*0830*/  @P0 LOP3.LUT R4, R4, R23, RZ, 0x3c, !PT ;  /* 0x0000001704040212 */ /* 0x000fe400078e3cff */
[----:B------:R-:W-:Y:S02]  /*0840*/  @P0 LOP3.LUT R2, R2, R25, RZ, 0x3c, !PT ;  /* 0x0000001902020212 */ /* 0x000fe400078e3cff */
[----:B--2---:R-:W-:Y:S02]  /*0850*/  @P6 LOP3.LUT R5, R5, R18, RZ, 0x3c, !PT ;  /* 0x0000001205056212 */ /* 0x004fe400078e3cff */
[----:B---3--:R-:W-:-:S02]  /*0860*/  @P6 LOP3.LUT R3, R3, R20, RZ, 0x3c, !PT ;  /* 0x0000001403036212 */ /* 0x008fc400078e3cff */
[----:B----4-:R-:W-:Y:S02]  /*0870*/  @P0 LOP3.LUT R5, R5, R22, RZ, 0x3c, !PT ;  /* 0x0000001605050212 */ /* 0x010fe400078e3cff */
[----:B------:R-:W-:Y:S02]  /*0880*/  @P0 LOP3.LUT R3, R3, R26, RZ, 0x3c, !PT ;  /* 0x0000001a03030212 */ /* 0x000fe400078e3cff */
[----:B------:R-:W-:-:S13]  /*0890*/  R2P PR, R24.B1, 0x7f ;  /* 0x0000007f18007804 */ /* 0x000fda0000001000 */
[----:B------:R-:W2:Y:S04]  /*08a0*/  @P0 LDG.E R18, desc[UR4][R10.64+0xa0] ;  /* 0x0000a0040a120981 */ /* 0x000ea8000c1e1900 */
[----:B------:R-:W3:Y:S04]  /*08b0*/  @P1 LDG.E R22, desc[UR4][R10.64+0xb4] ;  /* 0x0000b4040a161981 */ /* 0x000ee8000c1e1900 */
[----:B------:R-:W4:Y:S04]  /*08c0*/  @P2 LDG.E R26, desc[UR4][R10.64+0xc8] ;  /* 0x0000c8040a1a2981 */ /* 0x000f28000c1e1900 */
[----:B------:R-:W4:Y:S04]  /*08d0*/  @P3 LDG.E R28, desc[UR4][R10.64+0xdc] ;  /* 0x0000dc040a1c3981 */ /* 0x000f28000c1e1900 */
[----:B------:R-:W4:Y:S04]  /*08e0*/  @P0 LDG.E R23, desc[UR4][R10.64+0xa4] ;  /* 0x0000a4040a170981 */ /* 0x000f28000c1e1900 */
[----:B------:R-:W4:Y:S04]  /*08f0*/  @P0 LDG.E R20, desc[UR4][R10.64+0xa8] ;  /* 0x0000a8040a140981 */ /* 0x000f28000c1e1900 */
[----:B------:R-:W4:Y:S04]  /*0900*/  @P4 LDG.E R25, desc[UR4][R10.64+0xf0] ;  /* 0x0000f0040a194981 */ /* 0x000f28000c1e1900 */
        /* <DEDUP_REMOVED lines=21> */
[----:B------:R-:W-:Y:S02]  /*0a60*/  LOP3.LUT P0, RZ, R24, 0x8000, RZ, 0xc0, !PT ;  /* 0x0000800018ff7812 */ /* 0x000fe4000780c0ff */
[----:B----4-:R-:W-:Y:S01]  /*0a70*/  @P5 LOP3.LUT R15, R15, R26, RZ, 0x3c, !PT ;  /* 0x0000001a0f0f5212 */ /* 0x010fe200078e3cff */
[----:B------:R-:W4:Y:S04]  /*0a80*/  @P3 LDG.E R24, desc[UR4][R10.64+0xe4] ;  /* 0x0000e4040a183981 */ /* 0x000f28000c1e1900 */
[----:B------:R-:W2:Y:S01]  /*0a90*/  @P6 LDG.E R26, desc[UR4][R10.64+0x118] ;  /* 0x000118040a1a6981 */ /* 0x000ea2000c1e1900 */
        /* <DEDUP_REMOVED lines=8> */
[----:B---3--:R-:W-:-:S03]  /*0b20*/  @P2 LOP3.LUT R3, R3, R22, RZ, 0x3c, !PT ;  /* 0x0000001603032212 */ /* 0x008fc600078e3cff */
[----:B------:R-:W3:Y:S01]  /*0b30*/  @P4 LDG.E R22, desc[UR4][R10.64+0x100] ;  /* 0x000100040a164981 */ /* 0x000ee2000c1e1900 */
[----:B--2---:R-:W-:-:S03]  /*0b40*/  @P6 LOP3.LUT R15, R15, R26, RZ, 0x3c, !PT ;  /* 0x0000001a0f0f6212 */ /* 0x004fc600078e3cff */
[----:B------:R-:W2:Y:S01]  /*0b50*/  @P0 LDG.E R26, desc[UR4][R10.64+0x12c] ;  /* 0x00012c040a1a0981 */ /* 0x000ea2000c1e1900 */
[----:B----4-:R-:W-:-:S03]  /*0b60*/  @P2 LOP3.LUT R2, R2, R23, RZ, 0x3c, !PT ;  /* 0x0000001702022212 */ /* 0x010fc600078e3cff */
[----:B------:R-:W4:Y:S01]  /*0b70*/  @P4 LDG.E R23, desc[UR4][R10.64+0xfc] ;  /* 0x0000fc040a174981 */ /* 0x000f22000c1e1900 */
[----:B------:R-:W-:-:S03]  /*0b80*/  @P2 LOP3.LUT R5, R5, R20, RZ, 0x3c, !PT ;  /* 0x0000001405052212 */ /* 0x000fc600078e3cff */
[----:B------:R-:W4:Y:S01]  /*0b90*/  @P4 LDG.E R20, desc[UR4][R10.64+0xf8] ;  /* 0x0000f8040a144981 */ /* 0x000f22000c1e1900 */
[----:B------:R-:W-:Y:S02]  /*0ba0*/  @P3 LOP3.LUT R2, R2, R27, RZ, 0x3c, !PT ;  /* 0x0000001b02023212 */ /* 0x000fe400078e3cff */
[----:B------:R-:W-:Y:S01]  /*0bb0*/  @P3 LOP3.LUT R4, R4, R25, RZ, 0x3c, !PT ;  /* 0x0000001904043212 */ /* 0x000fe200078e3cff */
[----:B------:R-:W4:Y:S01]  /*0bc0*/  @P5 LDG.E R27, desc[UR4][R10.64+0x110] ;  /* 0x000110040a1b5981 */ /* 0x000f22000c1e1900 */
[----:B------:R-:W-:-:S03]  /*0bd0*/  @P3 LOP3.LUT R5, R5, R24, RZ, 0x3c, !PT ;  /* 0x0000001805053212 */ /* 0x000fc600078e3cff */
[----:B------:R-:W4:Y:S04]  /*0be0*/  @P5 LDG.E R25, desc[UR4][R10.64+0x108] ;  /* 0x000108040a195981 */ /* 0x000f28000c1e1900 */
        /* <DEDUP_REMOVED lines=19> */
[----:B------:R-:W-:-:S05]  /*0d20*/  VIADD R19, R19, 0x10 ;  /* 0x0000001013137836 */ /* 0x000fca0000000000 */
[----:B------:R-:W-:Y:S02]  /*0d30*/  ISETP.NE.AND P1, PT, R19, 0x20, PT ;  /* 0x000000201300780c */ /* 0x000fe40003f25270 */
[----:B------:R-:W-:Y:S02]  /*0d40*/  @P5 LOP3.LUT R3, R3, R18, RZ, 0x3c, !PT ;  /* 0x0000001203035212 */ /* 0x000fe400078e3cff */
[----:B------:R-:W-:Y:S02]  /*0d50*/  @P6 LOP3.LUT R4, R4, R21, RZ, 0x3c, !PT ;  /* 0x0000001504046212 */ /* 0x000fe400078e3cff */
[----:B---3--:R-:W-:-:S04]  /*0d60*/  @P6 LOP3.LUT R3, R3, R22, RZ, 0x3c, !PT ;  /* 0x0000001603036212 */ /* 0x008fc800078e3cff */
[----:B--2---:R-:W-:Y:S02]  /*0d70*/  @P0 LOP3.LUT R3, R3, R26, RZ, 0x3c, !PT ;  /* 0x0000001a03030212 */ /* 0x004fe400078e3cff */
[----:B----4-:R-:W-:Y:S02]  /*0d80*/  @P6 LOP3.LUT R2, R2, R23, RZ, 0x3c, !PT ;  /* 0x0000001702026212 */ /* 0x010fe400078e3cff */
[----:B------:R-:W-:Y:S02]  /*0d90*/  @P6 LOP3.LUT R5, R5, R20, RZ, 0x3c, !PT ;  /* 0x0000001405056212 */ /* 0x000fe400078e3cff */
[----:B------:R-:W-:Y:S02]  /*0da0*/  @P0 LOP3.LUT R2, R2, R27, RZ, 0x3c, !PT ;  /* 0x0000001b02020212 */ /* 0x000fe400078e3cff */
[----:B------:R-:W-:Y:S02]  /*0db0*/  @P0 LOP3.LUT R4, R4, R25, RZ, 0x3c, !PT ;  /* 0x0000001904040212 */ /* 0x000fe400078e3cff */
[----:B------:R-:W-:Y:S01]  /*0dc0*/  @P0 LOP3.LUT R5, R5, R24, RZ, 0x3c, !PT ;  /* 0x0000001805050212 */ /* 0x000fe200078e3cff */
[----:B------:R-:W-:Y:S06]  /*0dd0*/  @P1 BRA `(.L_x_28) ;  /* 0xfffffff400481947 */ /* 0x000fec000383ffff */
[----:B------:R-:W-:-:S05]  /*0de0*/  VIADD R17, R17, 0x1 ;  /* 0x0000000111117836 */ /* 0x000fca0000000000 */
[----:B------:R-:W-:-:S13]  /*0df0*/  ISETP.NE.AND P0, PT, R17, 0x5, PT ;  /* 0x000000051100780c */ /* 0x000fda0003f05270 */
[----:B------:R-:W-:Y:S05]  /*0e00*/  @P0 BRA `(.L_x_29) ;  /* 0xfffffff400300947 */ /* 0x000fea000383ffff */
[----:B------:R1:W-:Y:S01]  /*0e10*/  STG.E.64 desc[UR4][R6.64+0x8], R4 ;  /* 0x0000080406007986 */ /* 0x0003e2000c101b04 */
[----:B------:R-:W-:Y:S01]  /*0e20*/  VIADD R14, R14, 0x1 ;  /* 0x000000010e0e7836 */ /* 0x000fe20000000000 */
[----:B------:R-:W-:Y:S02]  /*0e30*/  LOP3.LUT R11, R13, 0x3, RZ, 0xc0, !PT ;  /* 0x000000030d0b7812 */ /* 0x000fe400078ec0ff */
[----:B------:R1:W-:Y:S02]  /*0e40*/  STG.E.64 desc[UR4][R6.64+0x10], R2 ;  /* 0x0000100206007986 */ /* 0x0003e4000c101b04 */
[----:B------:R-:W-:Y:S02]  /*0e50*/  ISETP.GE.U32.AND P0, PT, R14, R11, PT ;  /* 0x0000000b0e00720c */ /* 0x000fe40003f06070 */
[----:B------:R1:W-:Y:S11]  /*0e60*/  STG.E desc[UR4][R6.64+0x4], R15 ;  /* 0x0000040f06007986 */ /* 0x0003f6000c101904 */
[----:B------:R-:W-:Y:S05]  /*0e70*/  @!P0 BRA `(.L_x_30) ;  /* 0xfffffff400048947 */ /* 0x000fea000383ffff */
.L_x_27:
[----:B------:R-:W-:Y:S05]  /*0e80*/  BSYNC.RECONVERGENT B1 ;  /* 0x0000000000017941 */ /* 0x000fea0003800200 */
.L_x_26:
[C---:B------:R-:W-:Y:S01]  /*0e90*/  ISETP.GT.U32.AND P0, PT, R13.reuse, 0x3, PT ;  /* 0x000000030d00780c */ /* 0x040fe20003f04070 */
[----:B------:R-:W-:Y:S01]  /*0ea0*/  VIADD R12, R12, 0x1 ;  /* 0x000000010c0c7836 */ /* 0x000fe20000000000 */
[--C-:B------:R-:W-:Y:S02]  /*0eb0*/  SHF.R.U64 R13, R13, 0x2, R0.reuse ;  /* 0x000000020d0d7819 */ /* 0x100fe40000001200 */
[----:B------:R-:W-:Y:S02]  /*0ec0*/  ISETP.GT.U32.AND.EX P0, PT, R0, RZ, PT, P0 ;  /* 0x000000ff0000720c */ /* 0x000fe40003f04100 */
[----:B------:R-:W-:-:S11]  /*0ed0*/  SHF.R.U32.HI R0, RZ, 0x2, R0 ;  /* 0x00000002ff007819 */ /* 0x000fd60000011600 */
[----:B------:R-:W-:Y:S05]  /*0ee0*/  @P0 BRA `(.L_x_31) ;  /* 0xfffffff000c80947 */ /* 0x000fea000383ffff */
.L_x_25:
[----:B------:R-:W-:Y:S05]  /*0ef0*/  BSYNC.RECONVERGENT B0 ;  /* 0x0000000000007941 */ /* 0x000fea0003800200 */
.L_x_24:
[----:B------:R-:W-:Y:S04]  /*0f00*/  STG.E.64 desc[UR4][R6.64+0x18], RZ ;  /* 0x000018ff06007986 */ /* 0x000fe8000c101b04 */
[----:B------:R-:W-:Y:S04]  /*0f10*/  STG.E desc[UR4][R6.64+0x20], RZ ;  /* 0x000020ff06007986 */ /* 0x000fe8000c101904 */
[----:B------:R-:W-:Y:S01]  /*0f20*/  STG.E.64 desc[UR4][R6.64+0x28], RZ ;  /* 0x000028ff06007986 */ /* 0x000fe2000c101b04 */
[----:B------:R-:W-:Y:S05]  /*0f30*/  EXIT ;  /* 0x000000000000794d */ /* 0x000fea0003800000 */
.L_x_32:
        /* <DEDUP_REMOVED lines=12> */
.L_x_36:


//--------------------- .nv.global.init           --------------------------
	.section	.nv.global.init,"aw",@progbits
	.align	4
.nv.global.init:
	.type		mrg32k3aM1SubSeq,@object
	.size		mrg32k3aM1SubSeq,(mrg32k3aM2SubSeq - mrg32k3aM1SubSeq)
mrg32k3aM1SubSeq:
        /*0000*/ 	.byte	0x0b, 0xcc, 0xee, 0x04, 0x73, 0x29, 0x8b, 0x6f, 0xf6, 0x53, 0x03, 0xf6, 0x23, 0xf6, 0xea, 0xda
        /* <DEDUP_REMOVED lines=125> */
	.type		mrg32k3aM2SubSeq,@object
	.size		mrg32k3aM2SubSeq,(mrg32k3aM1 - mrg32k3aM2SubSeq)
mrg32k3aM2SubSeq:
        /* <DEDUP_REMOVED lines=126> */
	.type		mrg32k3aM1,@object
	.size		mrg32k3aM1,(mrg32k3aM1Seq - mrg32k3aM1)
mrg32k3aM1:
        /* <DEDUP_REMOVED lines=144> */
	.type		mrg32k3aM1Seq,@object
	.size		mrg32k3aM1Seq,(mrg32k3aM2 - mrg32k3aM1Seq)
mrg32k3aM1Seq:
        /* <DEDUP_REMOVED lines=144> */
	.type		mrg32k3aM2,@object
	.size		mrg32k3aM2,(mrg32k3aM2Seq - mrg32k3aM2)
mrg32k3aM2:
        /* <DEDUP_REMOVED lines=144> */
	.type		mrg32k3aM2Seq,@object
	.size		mrg32k3aM2Seq,(precalc_xorwow_matrix - mrg32k3aM2Seq)
mrg32k3aM2Seq:
        /* <DEDUP_REMOVED lines=144> */
	.type		precalc_xorwow_matrix,@object
	.size		precalc_xorwow_matrix,(precalc_xorwow_offset_matrix - precalc_xorwow_matrix)
precalc_xorwow_matrix:
        /* <DEDUP_REMOVED lines=6400> */
	.type		precalc_xorwow_offset_matrix,@object
	.size		precalc_xorwow_offset_matrix,(.L_1 - precalc_xorwow_offset_matrix)
precalc_xorwow_offset_matrix:
        /* <DEDUP_REMOVED lines=6400> */
.L_1:


//--------------------- .nv.shared.reserved.0     --------------------------
	.section	.nv.shared.reserved.0,"aw",@nobits
	.weak		__nv_reservedSMEM_offset_0_alias
	.size		__nv_reservedSMEM_offset_0_alias, 0, 64
	.other		__nv_reservedSMEM_offset_0_alias,@"STO_CUDA_RESERVED_SHARED STV_DEFAULT"
__nv_reservedSMEM_offset_0_alias:
	.zero		0
	.zero		64


//--------------------- .nv.constant0._Z13cabaretKernelPbPiS0_S0_S0_S_ --------------------------
	.section	.nv.constant0._Z13cabaretKernelPbPiS0_S0_S0_S_,"a",@progbits
	.sectionflags	@""
	.align	4
.nv.constant0._Z13cabaretKernelPbPiS0_S0_S0_S_:
	.zero		944


//--------------------- .nv.constant0._Z12updateKernelPbS_P17curandStateXORWOW --------------------------
	.section	.nv.constant0._Z12updateKernelPbS_P17curandStateXORWOW,"a",@progbits
	.sectionflags	@""
	.align	4
.nv.constant0._Z12updateKernelPbS_P17curandStateXORWOW:
	.zero		920


//--------------------- .nv.constant0._Z10initCurandP17curandStateXORWOWy --------------------------
	.section	.nv.constant0._Z10initCurandP17curandStateXORWOWy,"a",@progbits
	.sectionflags	@""
	.align	4
.nv.constant0._Z10initCurandP17curandStateXORWOWy:
	.zero		912


//--------------------- SYMBOLS --------------------------

	.type		.nv.reservedSmem.offset0,@object
	.size		.nv.reservedSmem.offset0,0x4
